	.target	sm_100a

	.elftype	@"ET_EXEC"


//--------------------- .note.nv.tkinfo           --------------------------
	.section	.note.nv.tkinfo,"",@"SHT_NOTE"
	.sectionflags	@"SHF_NOTE_NV_TKINFO"
	.tkinfo
        /*0018*/ 	.word	0x00000002
        /*0030*/ 	.string	""
        /*0030*/ 	.string	"ptxas"
        /*0030*/ 	.string	"Cuda compilation tools, release 13.0, V13.0.88"
        /*0030*/ 	.string	"Build cuda_13.0.r13.0/compiler.36424714_0"
        /*0030*/ 	.string	"-arch sm_100a -m 64 "



//--------------------- .note.nv.cuinfo           --------------------------
	.section	.note.nv.cuinfo,"",@"SHT_NOTE"
	.sectionflags	@"SHF_NOTE_NV_CUINFO"
        /*0018*/ 	.short	0x0002
        /*001a*/ 	.short	0x0064
        /*001c*/ 	.short	0x0082
	.zero		2


//--------------------- .nv.info                  --------------------------
	.section	.nv.info,"",@"SHT_CUDA_INFO"
	.align	4


	//----- nvinfo : EIATTR_REGCOUNT
	.align		4
        /*0000*/ 	.byte	0x04, 0x2f
        /*0002*/ 	.short	(.L_19 - .L_18)
	.align		4
.L_18:
        /*0004*/ 	.word	index@(_ZN7cutlass13device_kernelINS_4gemm6kernel13GemmUniversalIN4cute5tupleIJiiiiEEENS1_10collective13CollectiveMmaINS1_35MainloopSm100TmaUmmaWarpSpecializedILi5ELi2ELi4ENS5_IJNS4_1CILi2EEESB_NSA_ILi1EEEEEEEENS5_IJNSA_ILi128EEESF_SF_EEENS_12float_e5m2_tENS5_IJlSC_lEEESH_SI_NS4_8TiledMMAINS4_8MMA_AtomIJNS4_10MMA_TraitsINS4_25SM100_MMA_F8F6F4_2x1SM_SSEJSH_SH_fSF_SF_NS4_17integral_constantINS4_4UMMA5MajorELSP_0EEESQ_NSN_INSO_7ScaleInELSR_0EEESS_EEEEEENS4_6LayoutINS5_IJSC_SC_SC_EEENS5_IJNSA_ILi0EEESX_SX_EEEEENS5_IJNS4_10UnderscoreES10_S10_EEEEENS4_28SM100_TMA_2SM_LOAD_MULTICASTENS4_14ComposedLayoutINS4_7SwizzleILi3ELi4ELi3EEENS4_18smem_ptr_flag_bitsILi8EEENSV_INS5_IJNSA_ILi8EEESF_EEENS5_IJSF_SC_EEEEEEEvNS4_8identityENS4_18SM100_TMA_2SM_LOADES1D_vS1E_EENS_8epilogue10collective18CollectiveEpilogueINS1H_23Sm100TmaWarpSpecializedILi2ELi2ELi32ELb0ELb0EEEJNS5_IJNSA_ILi64EEESF_SF_EEENS5_IJNSV_IS1M_SC_EENSV_INS5_IJNSA_ILi32EEESB_EEENS5_IJSC_S1M_EEEEEEEESH_SI_SH_SI_NS1H_6fusion15FusionCallbacksIS1L_NS1U_17LinearCombinationISH_fSH_fLNS_15FloatRoundStyleE2EEES1N_S1T_JEEENS4_5SM1004TMEM4LOAD26SM100_TMEM_LOAD_32dp32b32xENS4_13SM90_TMA_LOADENS14_INS15_ILi1ELi4ELi3EEES18_NSV_INS5_IJS19_S1P_EEENS5_IJS1P_SC_EEEEEEENS4_39AutoVectorizingCopyWithAssumedAlignmentILi128EEENS4_14SM90_TMA_STOREES29_S2B_S2B_EEEvvEEEEvNT_6ParamsE)
        /*0008*/ 	.word	0x00000072


	//----- nvinfo : EIATTR_FRAME_SIZE
	.align		4
.L_19:
        /*000c*/ 	.byte	0x04, 0x11
        /*000e*/ 	.short	(.L_21 - .L_20)
	.align		4
.L_20:
        /*0010*/ 	.word	index@($__internal_2_$__cuda_sm10x_tcgen05_guardrail_trap_unallocated_columns_being_dealloced)
        /*0014*/ 	.word	0x00000000


	//----- nvinfo : EIATTR_FRAME_SIZE
	.align		4
.L_21:
        /*0018*/ 	.byte	0x04, 0x11
        /*001a*/ 	.short	(.L_23 - .L_22)
	.align		4
.L_22:
        /*001c*/ 	.word	index@($__internal_1_$__cuda_sm10x_tcgen05_guardrail_trap_phase_invalid_during_alloc)
        /*0020*/ 	.word	0x00000000


	//----- nvinfo : EIATTR_FRAME_SIZE
	.align		4
.L_23:
        /*0024*/ 	.byte	0x04, 0x11
        /*0026*/ 	.short	(.L_25 - .L_24)
	.align		4
.L_24:
        /*0028*/ 	.word	index@($__internal_0_$__cuda_sm10x_tcgen05_guardrail_trap_col_being_dealloced_not_returned_by_alloc)
        /*002c*/ 	.word	0x00000000


	//----- nvinfo : EIATTR_FRAME_SIZE
	.align		4
.L_25:
        /*0030*/ 	.byte	0x04, 0x11
        /*0032*/ 	.short	(.L_27 - .L_26)
	.align		4
.L_26:
        /*0034*/ 	.word	index@(_ZN7cutlass13device_kernelINS_4gemm6kernel13GemmUniversalIN4cute5tupleIJiiiiEEENS1_10collective13CollectiveMmaINS1_35MainloopSm100TmaUmmaWarpSpecializedILi5ELi2ELi4ENS5_IJNS4_1CILi2EEESB_NSA_ILi1EEEEEEEENS5_IJNSA_ILi128EEESF_SF_EEENS_12float_e5m2_tENS5_IJlSC_lEEESH_SI_NS4_8TiledMMAINS4_8MMA_AtomIJNS4_10MMA_TraitsINS4_25SM100_MMA_F8F6F4_2x1SM_SSEJSH_SH_fSF_SF_NS4_17integral_constantINS4_4UMMA5MajorELSP_0EEESQ_NSN_INSO_7ScaleInELSR_0EEESS_EEEEEENS4_6LayoutINS5_IJSC_SC_SC_EEENS5_IJNSA_ILi0EEESX_SX_EEEEENS5_IJNS4_10UnderscoreES10_S10_EEEEENS4_28SM100_TMA_2SM_LOAD_MULTICASTENS4_14ComposedLayoutINS4_7SwizzleILi3ELi4ELi3EEENS4_18smem_ptr_flag_bitsILi8EEENSV_INS5_IJNSA_ILi8EEESF_EEENS5_IJSF_SC_EEEEEEEvNS4_8identityENS4_18SM100_TMA_2SM_LOADES1D_vS1E_EENS_8epilogue10collective18CollectiveEpilogueINS1H_23Sm100TmaWarpSpecializedILi2ELi2ELi32ELb0ELb0EEEJNS5_IJNSA_ILi64EEESF_SF_EEENS5_IJNSV_IS1M_SC_EENSV_INS5_IJNSA_ILi32EEESB_EEENS5_IJSC_S1M_EEEEEEEESH_SI_SH_SI_NS1H_6fusion15FusionCallbacksIS1L_NS1U_17LinearCombinationISH_fSH_fLNS_15FloatRoundStyleE2EEES1N_S1T_JEEENS4_5SM1004TMEM4LOAD26SM100_TMEM_LOAD_32dp32b32xENS4_13SM90_TMA_LOADENS14_INS15_ILi1ELi4ELi3EEES18_NSV_INS5_IJS19_S1P_EEENS5_IJS1P_SC_EEEEEEENS4_39AutoVectorizingCopyWithAssumedAlignmentILi128EEENS4_14SM90_TMA_STOREES29_S2B_S2B_EEEvvEEEEvNT_6ParamsE)
        /*0038*/ 	.word	0x00000000


	//----- nvinfo : EIATTR_MIN_STACK_SIZE
	.align		4
.L_27:
        /*003c*/ 	.byte	0x04, 0x12
        /*003e*/ 	.short	(.L_29 - .L_28)
	.align		4
.L_28:
        /*0040*/ 	.word	index@(_ZN7cutlass13device_kernelINS_4gemm6kernel13GemmUniversalIN4cute5tupleIJiiiiEEENS1_10collective13CollectiveMmaINS1_35MainloopSm100TmaUmmaWarpSpecializedILi5ELi2ELi4ENS5_IJNS4_1CILi2EEESB_NSA_ILi1EEEEEEEENS5_IJNSA_ILi128EEESF_SF_EEENS_12float_e5m2_tENS5_IJlSC_lEEESH_SI_NS4_8TiledMMAINS4_8MMA_AtomIJNS4_10MMA_TraitsINS4_25SM100_MMA_F8F6F4_2x1SM_SSEJSH_SH_fSF_SF_NS4_17integral_constantINS4_4UMMA5MajorELSP_0EEESQ_NSN_INSO_7ScaleInELSR_0EEESS_EEEEEENS4_6LayoutINS5_IJSC_SC_SC_EEENS5_IJNSA_ILi0EEESX_SX_EEEEENS5_IJNS4_10UnderscoreES10_S10_EEEEENS4_28SM100_TMA_2SM_LOAD_MULTICASTENS4_14ComposedLayoutINS4_7SwizzleILi3ELi4ELi3EEENS4_18smem_ptr_flag_bitsILi8EEENSV_INS5_IJNSA_ILi8EEESF_EEENS5_IJSF_SC_EEEEEEEvNS4_8identityENS4_18SM100_TMA_2SM_LOADES1D_vS1E_EENS_8epilogue10collective18CollectiveEpilogueINS1H_23Sm100TmaWarpSpecializedILi2ELi2ELi32ELb0ELb0EEEJNS5_IJNSA_ILi64EEESF_SF_EEENS5_IJNSV_IS1M_SC_EENSV_INS5_IJNSA_ILi32EEESB_EEENS5_IJSC_S1M_EEEEEEEESH_SI_SH_SI_NS1H_6fusion15FusionCallbacksIS1L_NS1U_17LinearCombinationISH_fSH_fLNS_15FloatRoundStyleE2EEES1N_S1T_JEEENS4_5SM1004TMEM4LOAD26SM100_TMEM_LOAD_32dp32b32xENS4_13SM90_TMA_LOADENS14_INS15_ILi1ELi4ELi3EEES18_NSV_INS5_IJS19_S1P_EEENS5_IJS1P_SC_EEEEEEENS4_39AutoVectorizingCopyWithAssumedAlignmentILi128EEENS4_14SM90_TMA_STOREES29_S2B_S2B_EEEvvEEEEvNT_6ParamsE)
        /*0044*/ 	.word	0x00000000
.L_29:


//--------------------- .nv.compat                --------------------------
	.section	.nv.compat,"",@"SHT_CUDA_COMPAT_INFO"
	.align	4
        /*0000*/ 	.byte	0x02, 0x09, 0x01, 0x00, 0x02, 0x02, 0x02, 0x00, 0x02, 0x05, 0x05, 0x00, 0x03, 0x07, 0x01, 0x01
        /*0010*/ 	.byte	0x02, 0x03, 0x01, 0x00, 0x02, 0x06, 0x01, 0x00, 0x04, 0x0b, 0x08, 0x00, 0x09, 0x00, 0x00, 0x00
        /*0020*/ 	.byte	0x00, 0x00, 0x00, 0x00


//--------------------- .nv.info._ZN7cutlass13device_kernelINS_4gemm6kernel13GemmUniversalIN4cute5tupleIJiiiiEEENS1_10collective13CollectiveMmaINS1_35MainloopSm100TmaUmmaWarpSpecializedILi5ELi2ELi4ENS5_IJNS4_1CILi2EEESB_NSA_ILi1EEEEEEEENS5_IJNSA_ILi128EEESF_SF_EEENS_12float_e5m2_tENS5_IJlSC_lEEESH_SI_NS4_8TiledMMAINS4_8MMA_AtomIJNS4_10MMA_TraitsINS4_25SM100_MMA_F8F6F4_2x1SM_SSEJSH_SH_fSF_SF_NS4_17integral_constantINS4_4UMMA5MajorELSP_0EEESQ_NSN_INSO_7ScaleInELSR_0EEESS_EEEEEENS4_6LayoutINS5_IJSC_SC_SC_EEENS5_IJNSA_ILi0EEESX_SX_EEEEENS5_IJNS4_10UnderscoreES10_S10_EEEEENS4_28SM100_TMA_2SM_LOAD_MULTICASTENS4_14ComposedLayoutINS4_7SwizzleILi3ELi4ELi3EEENS4_18smem_ptr_flag_bitsILi8EEENSV_INS5_IJNSA_ILi8EEESF_EEENS5_IJSF_SC_EEEEEEEvNS4_8identityENS4_18SM100_TMA_2SM_LOADES1D_vS1E_EENS_8epilogue10collective18CollectiveEpilogueINS1H_23Sm100TmaWarpSpecializedILi2ELi2ELi32ELb0ELb0EEEJNS5_IJNSA_ILi64EEESF_SF_EEENS5_IJNSV_IS1M_SC_EENSV_INS5_IJNSA_ILi32EEESB_EEENS5_IJSC_S1M_EEEEEEEESH_SI_SH_SI_NS1H_6fusion15FusionCallbacksIS1L_NS1U_17LinearCombinationISH_fSH_fLNS_15FloatRoundStyleE2EEES1N_S1T_JEEENS4_5SM1004TMEM4LOAD26SM100_TMEM_LOAD_32dp32b32xENS4_13SM90_TMA_LOADENS14_INS15_ILi1ELi4ELi3EEES18_NSV_INS5_IJS19_S1P_EEENS5_IJS1P_SC_EEEEEEENS4_39AutoVectorizingCopyWithAssumedAlignmentILi128EEENS4_14SM90_TMA_STOREES29_S2B_S2B_EEEvvEEEEvNT_6ParamsE --------------------------
	.section	.nv.info._ZN7cutlass13device_kernelINS_4gemm6kernel13GemmUniversalIN4cute5tupleIJiiiiEEENS1_10collective13CollectiveMmaINS1_35MainloopSm100TmaUmmaWarpSpecializedILi5ELi2ELi4ENS5_IJNS4_1CILi2EEESB_NSA_ILi1EEEEEEEENS5_IJNSA_ILi128EEESF_SF_EEENS_12float_e5m2_tENS5_IJlSC_lEEESH_SI_NS4_8TiledMMAINS4_8MMA_AtomIJNS4_10MMA_TraitsINS4_25SM100_MMA_F8F6F4_2x1SM_SSEJSH_SH_fSF_SF_NS4_17integral_constantINS4_4UMMA5MajorELSP_0EEESQ_NSN_INSO_7ScaleInELSR_0EEESS_EEEEEENS4_6LayoutINS5_IJSC_SC_SC_EEENS5_IJNSA_ILi0EEESX_SX_EEEEENS5_IJNS4_10UnderscoreES10_S10_EEEEENS4_28SM100_TMA_2SM_LOAD_MULTICASTENS4_14ComposedLayoutINS4_7SwizzleILi3ELi4ELi3EEENS4_18smem_ptr_flag_bitsILi8EEENSV_INS5_IJNSA_ILi8EEESF_EEENS5_IJSF_SC_EEEEEEEvNS4_8identityENS4_18SM100_TMA_2SM_LOADES1D_vS1E_EENS_8epilogue10collective18CollectiveEpilogueINS1H_23Sm100TmaWarpSpecializedILi2ELi2ELi32ELb0ELb0EEEJNS5_IJNSA_ILi64EEESF_SF_EEENS5_IJNSV_IS1M_SC_EENSV_INS5_IJNSA_ILi32EEESB_EEENS5_IJSC_S1M_EEEEEEEESH_SI_SH_SI_NS1H_6fusion15FusionCallbacksIS1L_NS1U_17LinearCombinationISH_fSH_fLNS_15FloatRoundStyleE2EEES1N_S1T_JEEENS4_5SM1004TMEM4LOAD26SM100_TMEM_LOAD_32dp32b32xENS4_13SM90_TMA_LOADENS14_INS15_ILi1ELi4ELi3EEES18_NSV_INS5_IJS19_S1P_EEENS5_IJS1P_SC_EEEEEEENS4_39AutoVectorizingCopyWithAssumedAlignmentILi128EEENS4_14SM90_TMA_STOREES29_S2B_S2B_EEEvvEEEEvNT_6ParamsE,"",@"SHT_CUDA_INFO"
	.sectionflags	@""
	.align	4


	//----- nvinfo : EIATTR_CUDA_API_VERSION
	.align		4
        /*0000*/ 	.byte	0x04, 0x37
        /*0002*/ 	.short	(.L_31 - .L_30)
.L_30:
        /*0004*/ 	.word	0x00000082


	//----- nvinfo : EIATTR_KPARAM_INFO
	.align		4
.L_31:
        /*0008*/ 	.byte	0x04, 0x17
        /*000a*/ 	.short	(.L_33 - .L_32)
.L_32:
        /*000c*/ 	.word	0x00000000
        /*0010*/ 	.short	0x0000
        /*0012*/ 	.short	0x0000
        /*0014*/ 	.byte	0x00, 0xf0, 0x01, 0x20


	//----- nvinfo : EIATTR_AT_ENTRY_FRAGMENTS
	.align		4
.L_33:
        /*0018*/ 	.byte	0x04, 0x4f
        /*001a*/ 	.short	(.L_35 - .L_34)


	//   ....[0]....
.L_34:
        /*001c*/ 	.word	0x00000007


	//----- nvinfo : EIATTR_RESERVED_SMEM_USED
	.align		4
.L_35:
        /*0020*/ 	.byte	0x01, 0x41
	.zero		2


	//----- nvinfo : EIATTR_SPARSE_MMA_MASK
	.align		4
        /*0024*/ 	.byte	0x03, 0x50
        /*0026*/ 	.short	0x0000


	//----- nvinfo : EIATTR_TCGEN05_2CTA_USED
	.align		4
        /*0028*/ 	.byte	0x01, 0x52
	.zero		2


	//----- nvinfo : EIATTR_MAXREG_COUNT
	.align		4
        /*002c*/ 	.byte	0x03, 0x1b
        /*002e*/ 	.short	0x00ff


	//----- nvinfo : EIATTR_NUM_BARRIERS
	.align		4
        /*0030*/ 	.byte	0x02, 0x4c
        /*0032*/ 	.byte	0x07
	.zero		1


	//----- nvinfo : EIATTR_EXTERNS
	.align		4
        /*0034*/ 	.byte	0x04, 0x0f
        /*0036*/ 	.short	(.L_37 - .L_36)


	//   ....[0]....
	.align		4
.L_36:
        /*0038*/ 	.word	index@(__assertfail)


	//----- nvinfo : EIATTR_MERCURY_ISA_VERSION
	.align		4
.L_37:
        /*003c*/ 	.byte	0x03, 0x5f
        /*003e*/ 	.short	0x0101


	//----- nvinfo : EIATTR_INT_WARP_WIDE_INSTR_OFFSETS
	.align		4
        /*0040*/ 	.byte	0x04, 0x31
        /*0042*/ 	.short	(.L_39 - .L_38)


	//   ....[0]....
.L_38:
        /*0044*/ 	.word	0x00000d50


	//   ....[1]....
        /*0048*/ 	.word	0x00000df0


	//   ....[2]....
        /*004c*/ 	.word	0x00004320


	//   ....[3]....
        /*0050*/ 	.word	0x00004340


	//   ....[4]....
        /*0054*/ 	.word	0x00004370


	//   ....[5]....
        /*0058*/ 	.word	0x00004e90


	//   ....[6]....
        /*005c*/ 	.word	0x00004f30


	//   ....[7]....
        /*0060*/ 	.word	0x00004fe0


	//   ....[8]....
        /*0064*/ 	.word	0x00005080


	//   ....[9]....
        /*0068*/ 	.word	0x00005170


	//   ....[10]....
        /*006c*/ 	.word	0x00005240


	//----- nvinfo : EIATTR_COOP_GROUP_MASK_REGIDS
	.align		4
.L_39:
        /*0070*/ 	.byte	0x04, 0x29
        /*0072*/ 	.short	(.L_41 - .L_40)


	//   ....[0]....
.L_40:
        /*0074*/ 	.word	0xffffffff


	//   ....[1]....
        /*0078*/ 	.word	0xffffffff


	//   ....[2]....
        /*007c*/ 	.word	0xffffffff


	//   ....[3]....
        /*0080*/ 	.word	0xffffffff


	//   ....[4]....
        /*0084*/ 	.word	0xffffffff


	//   ....[5]....
        /*0088*/ 	.word	0xffffffff


	//   ....[6]....
        /*008c*/ 	.word	0xffffffff


	//   ....[7]....
        /*0090*/ 	.word	0xffffffff


	//   ....[8]....
        /*0094*/ 	.word	0xffffffff


	//   ....[9]....
        /*0098*/ 	.word	0xffffffff


	//   ....[10]....
        /*009c*/ 	.word	0xffffffff


	//   ....[11]....
        /*00a0*/ 	.word	0xffffffff


	//   ....[12]....
        /*00a4*/ 	.word	0xffffffff


	//   ....[13]....
        /*00a8*/ 	.word	0xffffffff


	//----- nvinfo : EIATTR_COOP_GROUP_INSTR_OFFSETS
	.align		4
.L_41:
        /*00ac*/ 	.byte	0x04, 0x28
        /*00ae*/ 	.short	(.L_43 - .L_42)


	//   ....[0]....
.L_42:
        /*00b0*/ 	.word	0x000000b0


	//   ....[1]....
        /*00b4*/ 	.word	0x00000520


	//   ....[2]....
        /*00b8*/ 	.word	0x00000700


	//   ....[3]....
        /*00bc*/ 	.word	0x00000850


	//   ....[4]....
        /*00c0*/ 	.word	0x00000940


	//   ....[5]....
        /*00c4*/ 	.word	0x00000aa0


	//   ....[6]....
        /*00c8*/ 	.word	0x00000c30


	//   ....[7]....
        /*00cc*/ 	.word	0x00000e70


	//   ....[8]....
        /*00d0*/ 	.word	0x000021c0


	//   ....[9]....
        /*00d4*/ 	.word	0x00003100


	//   ....[10]....
        /*00d8*/ 	.word	0x000035d0


	//   ....[11]....
        /*00dc*/ 	.word	0x00003600


	//   ....[12]....
        /*00e0*/ 	.word	0x00004220


	//   ....[13]....
        /*00e4*/ 	.word	0x00004430


	//----- nvinfo : EIATTR_VRC_CTA_INIT_COUNT
	.align		4
.L_43:
        /*00e8*/ 	.byte	0x02, 0x4a
        /*00ea*/ 	.byte	0x80
	.zero		1


	//----- nvinfo : EIATTR_SYSCALL_OFFSETS
	.align		4
        /*00ec*/ 	.byte	0x04, 0x46
        /*00ee*/ 	.short	(.L_45 - .L_44)


	//   ....[0]....
.L_44:
        /*00f0*/ 	.word	0x00005d50


	//   ....[1]....
        /*00f4*/ 	.word	0x00005e90


	//   ....[2]....
        /*00f8*/ 	.word	0x000066b0


	//   ....[3]....
        /*00fc*/ 	.word	0x000074a0


	//----- nvinfo : EIATTR_MBARRIER_INSTR_OFFSETS
	.align		4
.L_45:
        /*0100*/ 	.byte	0x04, 0x39
        /*0102*/ 	.short	(.L_47 - .L_46)


	//   ....[0]....
.L_46:
        /*0104*/ 	.word	0x00000650
        /*0108*/ 	.word	0x000000ff
        /*010c*/ 	.word	0x00000000
        /*0110*/ 	.short	0x0100
        /*0112*/ 	.byte	0x04
	.zero		1


	//   ....[1]....
        /*0114*/ 	.word	0x00000660
        /*0118*/ 	.word	0x000000ff
        /*011c*/ 	.word	0x00000028
        /*0120*/ 	.short	0x0100
        /*0122*/ 	.byte	0x04
	.zero		1


	//   ....[2]....
        /*0124*/ 	.word	0x00000670
        /*0128*/ 	.word	0x000000ff
        /*012c*/ 	.word	0x00000008
        /*0130*/ 	.short	0x0100
        /*0132*/ 	.byte	0x04
	.zero		1


	//   ....[3]....
        /*0134*/ 	.word	0x00000680
        /*0138*/ 	.word	0x000000ff
        /*013c*/ 	.word	0x00000030
        /*0140*/ 	.short	0x0100
        /*0142*/ 	.byte	0x04
	.zero		1


	//   ....[4]....
        /*0144*/ 	.word	0x00000690
        /*0148*/ 	.word	0x000000ff
        /*014c*/ 	.word	0x00000010
        /*0150*/ 	.short	0x0100
        /*0152*/ 	.byte	0x04
	.zero		1


	//   ....[5]....
        /*0154*/ 	.word	0x000006a0
        /*0158*/ 	.word	0x000000ff
        /*015c*/ 	.word	0x00000038
        /*0160*/ 	.short	0x0100
        /*0162*/ 	.byte	0x04
	.zero		1


	//   ....[6]....
        /*0164*/ 	.word	0x000006b0
        /*0168*/ 	.word	0x000000ff
        /*016c*/ 	.word	0x00000018
        /*0170*/ 	.short	0x0100
        /*0172*/ 	.byte	0x04
	.zero		1


	//   ....[7]....
        /*0174*/ 	.word	0x000006c0
        /*0178*/ 	.word	0x000000ff
        /*017c*/ 	.word	0x00000040
        /*0180*/ 	.short	0x0100
        /*0182*/ 	.byte	0x04
	.zero		1


	//   ....[8]....
        /*0184*/ 	.word	0x000006d0
        /*0188*/ 	.word	0x000000ff
        /*018c*/ 	.word	0x00000020
        /*0190*/ 	.short	0x0100
        /*0192*/ 	.byte	0x04
	.zero		1


	//   ....[9]....
        /*0194*/ 	.word	0x000006e0
        /*0198*/ 	.word	0x000000ff
        /*019c*/ 	.word	0x00000048
        /*01a0*/ 	.short	0x0100
        /*01a2*/ 	.byte	0x04
	.zero		1


	//   ....[10]....
        /*01a4*/ 	.word	0x00000800
        /*01a8*/ 	.word	0x000000ff
        /*01ac*/ 	.word	0x00000050
        /*01b0*/ 	.short	0x0100
        /*01b2*/ 	.byte	0x04
	.zero		1


	//   ....[11]....
        /*01b4*/ 	.word	0x00000810
        /*01b8*/ 	.word	0x000000ff
        /*01bc*/ 	.word	0x00000060
        /*01c0*/ 	.short	0x0100
        /*01c2*/ 	.byte	0x04
	.zero		1


	//   ....[12]....
        /*01c4*/ 	.word	0x00000820
        /*01c8*/ 	.word	0x000000ff
        /*01cc*/ 	.word	0x00000058
        /*01d0*/ 	.short	0x0100
        /*01d2*/ 	.byte	0x04
	.zero		1


	//   ....[13]....
        /*01d4*/ 	.word	0x00000830
        /*01d8*/ 	.word	0x000000ff
        /*01dc*/ 	.word	0x00000068
        /*01e0*/ 	.short	0x0100
        /*01e2*/ 	.byte	0x04
	.zero		1


	//   ....[14]....
        /*01e4*/ 	.word	0x00000910
        /*01e8*/ 	.word	0x000000ff
        /*01ec*/ 	.word	0x00000070
        /*01f0*/ 	.short	0x0100
        /*01f2*/ 	.byte	0x06
	.zero		1


	//   ....[15]....
        /*01f4*/ 	.word	0x00000920
        /*01f8*/ 	.word	0x000000ff
        /*01fc*/ 	.word	0x00000078
        /*0200*/ 	.short	0x0100
        /*0202*/ 	.byte	0x06
	.zero		1


	//   ....[16]....
        /*0204*/ 	.word	0x00000a50
        /*0208*/ 	.word	0x000000ff
        /*020c*/ 	.word	0x00000080
        /*0210*/ 	.short	0x0100
        /*0212*/ 	.byte	0x06
	.zero		1


	//   ....[17]....
        /*0214*/ 	.word	0x00000a60
        /*0218*/ 	.word	0x000000ff
        /*021c*/ 	.word	0x00000090
        /*0220*/ 	.short	0x0100
        /*0222*/ 	.byte	0x06
	.zero		1


	//   ....[18]....
        /*0224*/ 	.word	0x00000a70
        /*0228*/ 	.word	0x000000ff
        /*022c*/ 	.word	0x00000088
        /*0230*/ 	.short	0x0100
        /*0232*/ 	.byte	0x06
	.zero		1


	//   ....[19]....
        /*0234*/ 	.word	0x00000a80
        /*0238*/ 	.word	0x000000ff
        /*023c*/ 	.word	0x00000098
        /*0240*/ 	.short	0x0100
        /*0242*/ 	.byte	0x06
	.zero		1


	//   ....[20]....
        /*0244*/ 	.word	0x00000ba0
        /*0248*/ 	.word	0x000000ff
        /*024c*/ 	.word	0x000000a0
        /*0250*/ 	.short	0x0100
        /*0252*/ 	.byte	0x04
	.zero		1


	//   ....[21]....
        /*0254*/ 	.word	0x00000bb0
        /*0258*/ 	.word	0x000000ff
        /*025c*/ 	.word	0x000000c0
        /*0260*/ 	.short	0x0100
        /*0262*/ 	.byte	0x04
	.zero		1


	//   ....[22]....
        /*0264*/ 	.word	0x00000bc0
        /*0268*/ 	.word	0x000000ff
        /*026c*/ 	.word	0x000000a8
        /*0270*/ 	.short	0x0100
        /*0272*/ 	.byte	0x04
	.zero		1


	//   ....[23]....
        /*0274*/ 	.word	0x00000bd0
        /*0278*/ 	.word	0x000000ff
        /*027c*/ 	.word	0x000000c8
        /*0280*/ 	.short	0x0100
        /*0282*/ 	.byte	0x04
	.zero		1


	//   ....[24]....
        /*0284*/ 	.word	0x00000be0
        /*0288*/ 	.word	0x000000ff
        /*028c*/ 	.word	0x000000b0
        /*0290*/ 	.short	0x0100
        /*0292*/ 	.byte	0x04
	.zero		1


	//   ....[25]....
        /*0294*/ 	.word	0x00000bf0
        /*0298*/ 	.word	0x000000ff
        /*029c*/ 	.word	0x000000d0
        /*02a0*/ 	.short	0x0100
        /*02a2*/ 	.byte	0x04
	.zero		1


	//   ....[26]....
        /*02a4*/ 	.word	0x00000c00
        /*02a8*/ 	.word	0x000000ff
        /*02ac*/ 	.word	0x000000b8
        /*02b0*/ 	.short	0x0100
        /*02b2*/ 	.byte	0x04
	.zero		1


	//   ....[27]....
        /*02b4*/ 	.word	0x00000c10
        /*02b8*/ 	.word	0x000000ff
        /*02bc*/ 	.word	0x000000d8
        /*02c0*/ 	.short	0x0100
        /*02c2*/ 	.byte	0x04
	.zero		1


	//   ....[28]....
        /*02c4*/ 	.word	0x00000d00
        /*02c8*/ 	.word	0x000000ff
        /*02cc*/ 	.word	0x000000e0
        /*02d0*/ 	.short	0x0100
        /*02d2*/ 	.byte	0x04
	.zero		1


	//   ....[29]....
        /*02d4*/ 	.word	0x00000d10
        /*02d8*/ 	.word	0x000000ff
        /*02dc*/ 	.word	0x000000f0
        /*02e0*/ 	.short	0x0100
        /*02e2*/ 	.byte	0x04
	.zero		1


	//   ....[30]....
        /*02e4*/ 	.word	0x00000d20
        /*02e8*/ 	.word	0x000000ff
        /*02ec*/ 	.word	0x000000e8
        /*02f0*/ 	.short	0x0100
        /*02f2*/ 	.byte	0x04
	.zero		1


	//   ....[31]....
        /*02f4*/ 	.word	0x00000d30
        /*02f8*/ 	.word	0x000000ff
        /*02fc*/ 	.word	0x000000f8
        /*0300*/ 	.short	0x0100
        /*0302*/ 	.byte	0x04
	.zero		1


	//   ....[32]....
        /*0304*/ 	.word	0x00000e30
        /*0308*/ 	.word	0x000000ff
        /*030c*/ 	.word	0x00000100
        /*0310*/ 	.short	0x0100
        /*0312*/ 	.byte	0x06
	.zero		1


	//   ....[33]....
        /*0314*/ 	.word	0x000019e0
        /*0318*/ 	.word	0x00000003
        /*031c*/ 	.word	0x000000f0
        /*0320*/ 	.short	0x010a
        /*0322*/ 	.byte	0xff
	.zero		1


	//   ....[34]....
        /*0324*/ 	.word	0x00001a10
        /*0328*/ 	.word	0x00000003
        /*032c*/ 	.word	0x000000e0
        /*0330*/ 	.short	0x0101
        /*0332*/ 	.byte	0xff
	.zero		1


	//   ....[35]....
        /*0334*/ 	.word	0x00001ad0
        /*0338*/ 	.word	0x000000ff
        /*033c*/ 	.word	0x00000028
        /*0340*/ 	.short	0x010a
        /*0342*/ 	.byte	0x04
	.zero		1


	//   ....[36]....
        /*0344*/ 	.word	0x00001ba0
        /*0348*/ 	.word	0x000000ff
        /*034c*/ 	.word	0x00000028
        /*0350*/ 	.short	0x010a
        /*0352*/ 	.byte	0x21
	.zero		1


	//   ....[37]....
        /*0354*/ 	.word	0x00001d50
        /*0358*/ 	.word	0x000000ff
        /*035c*/ 	.word	0x00000028
        /*0360*/ 	.short	0x010a
        /*0362*/ 	.byte	0x05
	.zero		1


	//   ....[38]....
        /*0364*/ 	.word	0x00001e60
        /*0368*/ 	.word	0x000000ff
        /*036c*/ 	.word	0x00000078
        /*0370*/ 	.short	0x0101
        /*0372*/ 	.byte	0x06
	.zero		1


	//   ....[39]....
        /*0374*/ 	.word	0x00001e80
        /*0378*/ 	.word	0x000000ff
        /*037c*/ 	.word	0x00000028
        /*0380*/ 	.short	0x010a
        /*0382*/ 	.byte	0x04
	.zero		1


	//   ....[40]....
        /*0384*/ 	.word	0x00001f00
        /*0388*/ 	.word	0x000000ff
        /*038c*/ 	.word	0x00000028
        /*0390*/ 	.short	0x010a
        /*0392*/ 	.byte	0x11
	.zero		1


	//   ....[41]....
        /*0394*/ 	.word	0x00002090
        /*0398*/ 	.word	0x000000ff
        /*039c*/ 	.word	0x00000028
        /*03a0*/ 	.short	0x010a
        /*03a2*/ 	.byte	0x05
	.zero		1


	//   ....[42]....
        /*03a4*/ 	.word	0x000021f0
        /*03a8*/ 	.word	0x00000003
        /*03ac*/ 	.word	0x00000080
        /*03b0*/ 	.short	0x010a
        /*03b2*/ 	.byte	0xff
	.zero		1


	//   ....[43]....
        /*03b4*/ 	.word	0x00002340
        /*03b8*/ 	.word	0x00000000
        /*03bc*/ 	.word	0x00000000
        /*03c0*/ 	.short	0x0101
        /*03c2*/ 	.byte	0xff
	.zero		1


	//   ....[44]....
        /*03c4*/ 	.word	0x000028f0
        /*03c8*/ 	.word	0x000000ff
        /*03cc*/ 	.word	0x00000000
        /*03d0*/ 	.short	0x010a
        /*03d2*/ 	.byte	0x04
	.zero		1


	//   ....[45]....
        /*03d4*/ 	.word	0x00002980
        /*03d8*/ 	.word	0x000000ff
        /*03dc*/ 	.word	0x00000000
        /*03e0*/ 	.short	0x010a
        /*03e2*/ 	.byte	0x05
	.zero		1


	//   ....[46]....
        /*03e4*/ 	.word	0x00002a10
        /*03e8*/ 	.word	0x000000ff
        /*03ec*/ 	.word	0x00000000
        /*03f0*/ 	.short	0x010a
        /*03f2*/ 	.byte	0x05
	.zero		1


	//   ....[47]....
        /*03f4*/ 	.word	0x00002aa0
        /*03f8*/ 	.word	0x000000ff
        /*03fc*/ 	.word	0x00000000
        /*0400*/ 	.short	0x010a
        /*0402*/ 	.byte	0x05
	.zero		1


	//   ....[48]....
        /*0404*/ 	.word	0x00002b40
        /*0408*/ 	.word	0x00000000
        /*040c*/ 	.word	0x00000000
        /*0410*/ 	.short	0x010a
        /*0412*/ 	.byte	0xff
	.zero		1


	//   ....[49]....
        /*0414*/ 	.word	0x00002c60
        /*0418*/ 	.word	0x00000002
        /*041c*/ 	.word	0x000000e0
        /*0420*/ 	.short	0x010a
        /*0422*/ 	.byte	0xff
	.zero		1


	//   ....[50]....
        /*0424*/ 	.word	0x00002cc0
        /*0428*/ 	.word	0x00000004
        /*042c*/ 	.word	0x00000000
        /*0430*/ 	.short	0x0101
        /*0432*/ 	.byte	0xff
	.zero		1


	//   ....[51]....
        /*0434*/ 	.word	0x00002ce0
        /*0438*/ 	.word	0x000000ff
        /*043c*/ 	.word	0x00000090
        /*0440*/ 	.short	0x010a
        /*0442*/ 	.byte	0x04
	.zero		1


	//   ....[52]....
        /*0444*/ 	.word	0x00002e00
        /*0448*/ 	.word	0x00000002
        /*044c*/ 	.word	0x00000080
        /*0450*/ 	.short	0x010a
        /*0452*/ 	.byte	0xff
	.zero		1


	//   ....[53]....
        /*0454*/ 	.word	0x00002f10
        /*0458*/ 	.word	0x00000002
        /*045c*/ 	.word	0x00000000
        /*0460*/ 	.short	0x0101
        /*0462*/ 	.byte	0xff
	.zero		1


	//   ....[54]....
        /*0464*/ 	.word	0x00002fa0
        /*0468*/ 	.word	0x000000ff
        /*046c*/ 	.word	0x00000090
        /*0470*/ 	.short	0x0106
        /*0472*/ 	.byte	0x04
	.zero		1


	//   ....[55]....
        /*0474*/ 	.word	0x00002fc0
        /*0478*/ 	.word	0x000000ff
        /*047c*/ 	.word	0x00000090
        /*0480*/ 	.short	0x010a
        /*0482*/ 	.byte	0x04
	.zero		1


	//   ....[56]....
        /*0484*/ 	.word	0x00003050
        /*0488*/ 	.word	0x000000ff
        /*048c*/ 	.word	0x00000090
        /*0490*/ 	.short	0x0106
        /*0492*/ 	.byte	0x07
	.zero		1


	//   ....[57]....
        /*0494*/ 	.word	0x00003090
        /*0498*/ 	.word	0x00000000
        /*049c*/ 	.word	0x00000090
        /*04a0*/ 	.short	0x010a
        /*04a2*/ 	.byte	0xff
	.zero		1


	//   ....[58]....
        /*04a4*/ 	.word	0x000032d0
        /*04a8*/ 	.word	0x000000ff
        /*04ac*/ 	.word	0x00000008
        /*04b0*/ 	.short	0x010a
        /*04b2*/ 	.byte	0x05
	.zero		1


	//   ....[59]....
        /*04b4*/ 	.word	0x000032f0
        /*04b8*/ 	.word	0x000000ff
        /*04bc*/ 	.word	0x00000008
        /*04c0*/ 	.short	0x010a
        /*04c2*/ 	.byte	0x05
	.zero		1


	//   ....[60]....
        /*04c4*/ 	.word	0x00003480
        /*04c8*/ 	.word	0x000000ff
        /*04cc*/ 	.word	0x00000008
        /*04d0*/ 	.short	0x010a
        /*04d2*/ 	.byte	0x05
	.zero		1


	//   ....[61]....
        /*04d4*/ 	.word	0x000034a0
        /*04d8*/ 	.word	0x000000ff
        /*04dc*/ 	.word	0x00000008
        /*04e0*/ 	.short	0x010a
        /*04e2*/ 	.byte	0x05
	.zero		1


	//   ....[62]....
        /*04e4*/ 	.word	0x00003560
        /*04e8*/ 	.word	0x000000ff
        /*04ec*/ 	.word	0x00000000
        /*04f0*/ 	.short	0x0101
        /*04f2*/ 	.byte	0x04
	.zero		1


	//   ....[63]....
        /*04f4*/ 	.word	0x000038a0
        /*04f8*/ 	.word	0x00000000
        /*04fc*/ 	.word	0x00000080
        /*0500*/ 	.short	0x010a
        /*0502*/ 	.byte	0xff
	.zero		1


	//   ....[64]....
        /*0504*/ 	.word	0x00003960
        /*0508*/ 	.word	0x00000000
        /*050c*/ 	.word	0x00000000
        /*0510*/ 	.short	0x0101
        /*0512*/ 	.byte	0xff
	.zero		1


	//   ....[65]....
        /*0514*/ 	.word	0x00003a20
        /*0518*/ 	.word	0x000000ff
        /*051c*/ 	.word	0x00000000
        /*0520*/ 	.short	0x010a
        /*0522*/ 	.byte	0x04
	.zero		1


	//   ....[66]....
        /*0524*/ 	.word	0x00003a30
        /*0528*/ 	.word	0x000000ff
        /*052c*/ 	.word	0x000000c0
        /*0530*/ 	.short	0x010a
        /*0532*/ 	.byte	0x1f
	.zero		1


	//   ....[67]....
        /*0534*/ 	.word	0x00003ae0
        /*0538*/ 	.word	0x000000ff
        /*053c*/ 	.word	0x00000000
        /*0540*/ 	.short	0x010a
        /*0542*/ 	.byte	0x05
	.zero		1


	//   ....[68]....
        /*0544*/ 	.word	0x00003c10
        /*0548*/ 	.word	0x000000ff
        /*054c*/ 	.word	0x00000000
        /*0550*/ 	.short	0x010a
        /*0552*/ 	.byte	0x04
	.zero		1


	//   ....[69]....
        /*0554*/ 	.word	0x00003f10
        /*0558*/ 	.word	0x000000ff
        /*055c*/ 	.word	0x00000000
        /*0560*/ 	.short	0x010a
        /*0562*/ 	.byte	0x04
	.zero		1


	//   ....[70]....
        /*0564*/ 	.word	0x00003fa0
        /*0568*/ 	.word	0x000000ff
        /*056c*/ 	.word	0x00000000
        /*0570*/ 	.short	0x010a
        /*0572*/ 	.byte	0x05
	.zero		1


	//   ....[71]....
        /*0574*/ 	.word	0x00004030
        /*0578*/ 	.word	0x000000ff
        /*057c*/ 	.word	0x00000000
        /*0580*/ 	.short	0x010a
        /*0582*/ 	.byte	0x05
	.zero		1


	//   ....[72]....
        /*0584*/ 	.word	0x000040d0
        /*0588*/ 	.word	0x00000000
        /*058c*/ 	.word	0x00000000
        /*0590*/ 	.short	0x010a
        /*0592*/ 	.byte	0xff
	.zero		1


	//   ....[73]....
        /*0594*/ 	.word	0x00004110
        /*0598*/ 	.word	0x00000000
        /*059c*/ 	.word	0x00000000
        /*05a0*/ 	.short	0x010a
        /*05a2*/ 	.byte	0xff
	.zero		1


	//   ....[74]....
        /*05a4*/ 	.word	0x00004180
        /*05a8*/ 	.word	0x000000ff
        /*05ac*/ 	.word	0x00000000
        /*05b0*/ 	.short	0x0101
        /*05b2*/ 	.byte	0x04
	.zero		1


	//   ....[75]....
        /*05b4*/ 	.word	0x000041c0
        /*05b8*/ 	.word	0x000000ff
        /*05bc*/ 	.word	0x00000100
        /*05c0*/ 	.short	0x010a
        /*05c2*/ 	.byte	0x1a
	.zero		1


	//   ....[76]....
        /*05c4*/ 	.word	0x00004210
        /*05c8*/ 	.word	0x000000ff
        /*05cc*/ 	.word	0x00000000
        /*05d0*/ 	.short	0x0101
        /*05d2*/ 	.byte	0x04
	.zero		1


	//   ....[77]....
        /*05d4*/ 	.word	0x00004690
        /*05d8*/ 	.word	0x0000000c
        /*05dc*/ 	.word	0x00000080
        /*05e0*/ 	.short	0x010a
        /*05e2*/ 	.byte	0xff
	.zero		1


	//   ....[78]....
        /*05e4*/ 	.word	0x00004800
        /*05e8*/ 	.word	0x00000000
        /*05ec*/ 	.word	0x00000000
        /*05f0*/ 	.short	0x0101
        /*05f2*/ 	.byte	0xff
	.zero		1


	//   ....[79]....
        /*05f4*/ 	.word	0x00004c90
        /*05f8*/ 	.word	0x000000ff
        /*05fc*/ 	.word	0x00000078
        /*0600*/ 	.short	0x010a
        /*0602*/ 	.byte	0x15
	.zero		1


	//   ....[80]....
        /*0604*/ 	.word	0x00004e10
        /*0608*/ 	.word	0x000000ff
        /*060c*/ 	.word	0x00000060
        /*0610*/ 	.short	0x010a
        /*0612*/ 	.byte	0x15
	.zero		1


	//   ....[81]....
        /*0614*/ 	.word	0x00005000
        /*0618*/ 	.word	0x000000ff
        /*061c*/ 	.word	0x00000050
        /*0620*/ 	.short	0x010b
        /*0622*/ 	.byte	0x15
	.zero		1


	//   ....[82]....
        /*0624*/ 	.word	0x00005010
        /*0628*/ 	.word	0x000000ff
        /*062c*/ 	.word	0x00000000
        /*0630*/ 	.short	0x0101
        /*0632*/ 	.byte	0x06
	.zero		1


	//   ....[83]....
        /*0634*/ 	.word	0x00005020
        /*0638*/ 	.word	0x000000ff
        /*063c*/ 	.word	0x00000068
        /*0640*/ 	.short	0x010a
        /*0642*/ 	.byte	0x15
	.zero		1


	//   ....[84]....
        /*0644*/ 	.word	0x00005260
        /*0648*/ 	.word	0x000000ff
        /*064c*/ 	.word	0x00000058
        /*0650*/ 	.short	0x010b
        /*0652*/ 	.byte	0x15
	.zero		1


	//   ....[85]....
        /*0654*/ 	.word	0x00005270
        /*0658*/ 	.word	0x000000ff
        /*065c*/ 	.word	0x00000000
        /*0660*/ 	.short	0x0101
        /*0662*/ 	.byte	0x25
	.zero		1


	//   ....[86]....
        /*0664*/ 	.word	0x000052b0
        /*0668*/ 	.word	0x000000ff
        /*066c*/ 	.word	0x00000060
        /*0670*/ 	.short	0x010a
        /*0672*/ 	.byte	0x15
	.zero		1


	//   ....[87]....
        /*0674*/ 	.word	0x000052f0
        /*0678*/ 	.word	0x00000000
        /*067c*/ 	.word	0x00000068
        /*0680*/ 	.short	0x010a
        /*0682*/ 	.byte	0xff
	.zero		1


	//   ....[88]....
        /*0684*/ 	.word	0x000055f0
        /*0688*/ 	.word	0x00000003
        /*068c*/ 	.word	0x00000080
        /*0690*/ 	.short	0x010a
        /*0692*/ 	.byte	0xff
	.zero		1


	//   ....[89]....
        /*0694*/ 	.word	0x00005770
        /*0698*/ 	.word	0x00000000
        /*069c*/ 	.word	0x00000000
        /*06a0*/ 	.short	0x0101
        /*06a2*/ 	.byte	0xff
	.zero		1


	//   ....[90]....
        /*06a4*/ 	.word	0x00006280
        /*06a8*/ 	.word	0x00000003
        /*06ac*/ 	.word	0x00000050
        /*06b0*/ 	.short	0x010a
        /*06b2*/ 	.byte	0xff
	.zero		1


	//   ....[91]....
        /*06b4*/ 	.word	0x000062c0
        /*06b8*/ 	.word	0x0000005a
        /*06bc*/ 	.word	0x000000a0
        /*06c0*/ 	.short	0x010a
        /*06c2*/ 	.byte	0xff
	.zero		1


	//   ....[92]....
        /*06c4*/ 	.word	0x000063f0
        /*06c8*/ 	.word	0x00000003
        /*06cc*/ 	.word	0x00000050
        /*06d0*/ 	.short	0x010a
        /*06d2*/ 	.byte	0xff
	.zero		1


	//   ....[93]....
        /*06d4*/ 	.word	0x00006530
        /*06d8*/ 	.word	0x00000000
        /*06dc*/ 	.word	0x00000000
        /*06e0*/ 	.short	0x0101
        /*06e2*/ 	.byte	0xff
	.zero		1


	//   ....[94]....
        /*06e4*/ 	.word	0x00006590
        /*06e8*/ 	.word	0x0000005a
        /*06ec*/ 	.word	0x000000a0
        /*06f0*/ 	.short	0x010a
        /*06f2*/ 	.byte	0xff
	.zero		1


	//   ....[95]....
        /*06f4*/ 	.word	0x00007140
        /*06f8*/ 	.word	0x0000006d
        /*06fc*/ 	.word	0x00000050
        /*0700*/ 	.short	0x010a
        /*0702*/ 	.byte	0xff
	.zero		1


	//   ....[96]....
        /*0704*/ 	.word	0x00007200
        /*0708*/ 	.word	0x0000006d
        /*070c*/ 	.word	0x00000050
        /*0710*/ 	.short	0x010a
        /*0712*/ 	.byte	0xff
	.zero		1


	//   ....[97]....
        /*0714*/ 	.word	0x00007340
        /*0718*/ 	.word	0x00000002
        /*071c*/ 	.word	0x00000000
        /*0720*/ 	.short	0x0101
        /*0722*/ 	.byte	0xff
	.zero		1


	//   ....[98]....
        /*0724*/ 	.word	0x00007620
        /*0728*/ 	.word	0x0000005a
        /*072c*/ 	.word	0x00000000
        /*0730*/ 	.short	0x0101
        /*0732*/ 	.byte	0xff
	.zero		1


	//   ....[99]....
        /*0734*/ 	.word	0x00007ff0
        /*0738*/ 	.word	0x00000003
        /*073c*/ 	.word	0x000000f0
        /*0740*/ 	.short	0x010a
        /*0742*/ 	.byte	0xff
	.zero		1


	//   ....[100]....
        /*0744*/ 	.word	0x00008050
        /*0748*/ 	.word	0x00000000
        /*074c*/ 	.word	0x00000028
        /*0750*/ 	.short	0x010a
        /*0752*/ 	.byte	0xff
	.zero		1


	//   ....[101]....
        /*0754*/ 	.word	0x000080b0
        /*0758*/ 	.word	0x00000000
        /*075c*/ 	.word	0x00000028
        /*0760*/ 	.short	0x010a
        /*0762*/ 	.byte	0xff
	.zero		1


	//   ....[102]....
        /*0764*/ 	.word	0x00008100
        /*0768*/ 	.word	0x00000003
        /*076c*/ 	.word	0x00000080
        /*0770*/ 	.short	0x010a
        /*0772*/ 	.byte	0xff
	.zero		1


	//   ....[103]....
        /*0774*/ 	.word	0x00008160
        /*0778*/ 	.word	0x00000000
        /*077c*/ 	.word	0x00000000
        /*0780*/ 	.short	0x010a
        /*0782*/ 	.byte	0xff
	.zero		1


	//   ....[104]....
        /*0784*/ 	.word	0x000081c0
        /*0788*/ 	.word	0x00000000
        /*078c*/ 	.word	0x00000000
        /*0790*/ 	.short	0x010a
        /*0792*/ 	.byte	0xff
	.zero		1


	//   ....[105]....
        /*0794*/ 	.word	0x00008220
        /*0798*/ 	.word	0x00000000
        /*079c*/ 	.word	0x00000000
        /*07a0*/ 	.short	0x010a
        /*07a2*/ 	.byte	0xff
	.zero		1


	//   ....[106]....
        /*07a4*/ 	.word	0x00008280
        /*07a8*/ 	.word	0x00000000
        /*07ac*/ 	.word	0x00000000
        /*07b0*/ 	.short	0x010a
        /*07b2*/ 	.byte	0xff
	.zero		1


	//   ....[107]....
        /*07b4*/ 	.word	0x000082d0
        /*07b8*/ 	.word	0x00000002
        /*07bc*/ 	.word	0x000000e0
        /*07c0*/ 	.short	0x010a
        /*07c2*/ 	.byte	0xff
	.zero		1


	//   ....[108]....
        /*07c4*/ 	.word	0x00008330
        /*07c8*/ 	.word	0x00000002
        /*07cc*/ 	.word	0x00000090
        /*07d0*/ 	.short	0x010a
        /*07d2*/ 	.byte	0xff
	.zero		1


	//   ....[109]....
        /*07d4*/ 	.word	0x00008380
        /*07d8*/ 	.word	0x00000002
        /*07dc*/ 	.word	0x00000080
        /*07e0*/ 	.short	0x010a
        /*07e2*/ 	.byte	0xff
	.zero		1


	//   ....[110]....
        /*07e4*/ 	.word	0x000083e0
        /*07e8*/ 	.word	0x00000000
        /*07ec*/ 	.word	0x00000090
        /*07f0*/ 	.short	0x010a
        /*07f2*/ 	.byte	0xff
	.zero		1


	//   ....[111]....
        /*07f4*/ 	.word	0x00008440
        /*07f8*/ 	.word	0x00000000
        /*07fc*/ 	.word	0x00000008
        /*0800*/ 	.short	0x010a
        /*0802*/ 	.byte	0xff
	.zero		1


	//   ....[112]....
        /*0804*/ 	.word	0x00008520
        /*0808*/ 	.word	0x00000000
        /*080c*/ 	.word	0x00000008
        /*0810*/ 	.short	0x010a
        /*0812*/ 	.byte	0xff
	.zero		1


	//   ....[113]....
        /*0814*/ 	.word	0x00008570
        /*0818*/ 	.word	0x00000000
        /*081c*/ 	.word	0x00000080
        /*0820*/ 	.short	0x010a
        /*0822*/ 	.byte	0xff
	.zero		1


	//   ....[114]....
        /*0824*/ 	.word	0x000085d0
        /*0828*/ 	.word	0x00000000
        /*082c*/ 	.word	0x000000c0
        /*0830*/ 	.short	0x010a
        /*0832*/ 	.byte	0xff
	.zero		1


	//   ....[115]....
        /*0834*/ 	.word	0x00008630
        /*0838*/ 	.word	0x00000000
        /*083c*/ 	.word	0x00000000
        /*0840*/ 	.short	0x010a
        /*0842*/ 	.byte	0xff
	.zero		1


	//   ....[116]....
        /*0844*/ 	.word	0x00008690
        /*0848*/ 	.word	0x00000000
        /*084c*/ 	.word	0x00000000
        /*0850*/ 	.short	0x010a
        /*0852*/ 	.byte	0xff
	.zero		1


	//   ....[117]....
        /*0854*/ 	.word	0x000086f0
        /*0858*/ 	.word	0x00000000
        /*085c*/ 	.word	0x00000000
        /*0860*/ 	.short	0x010a
        /*0862*/ 	.byte	0xff
	.zero		1


	//   ....[118]....
        /*0864*/ 	.word	0x00008750
        /*0868*/ 	.word	0x00000000
        /*086c*/ 	.word	0x00000000
        /*0870*/ 	.short	0x010a
        /*0872*/ 	.byte	0xff
	.zero		1


	//   ....[119]....
        /*0874*/ 	.word	0x000087b0
        /*0878*/ 	.word	0x00000000
        /*087c*/ 	.word	0x00000100
        /*0880*/ 	.short	0x010a
        /*0882*/ 	.byte	0xff
	.zero		1


	//   ....[120]....
        /*0884*/ 	.word	0x00008800
        /*0888*/ 	.word	0x0000000c
        /*088c*/ 	.word	0x00000080
        /*0890*/ 	.short	0x010a
        /*0892*/ 	.byte	0xff
	.zero		1


	//   ....[121]....
        /*0894*/ 	.word	0x00008860
        /*0898*/ 	.word	0x00000000
        /*089c*/ 	.word	0x00000078
        /*08a0*/ 	.short	0x010a
        /*08a2*/ 	.byte	0xff
	.zero		1


	//   ....[122]....
        /*08a4*/ 	.word	0x000088c0
        /*08a8*/ 	.word	0x00000000
        /*08ac*/ 	.word	0x00000060
        /*08b0*/ 	.short	0x010a
        /*08b2*/ 	.byte	0xff
	.zero		1


	//   ....[123]....
        /*08b4*/ 	.word	0x00008920
        /*08b8*/ 	.word	0x00000000
        /*08bc*/ 	.word	0x00000068
        /*08c0*/ 	.short	0x010a
        /*08c2*/ 	.byte	0xff
	.zero		1


	//   ....[124]....
        /*08c4*/ 	.word	0x00008980
        /*08c8*/ 	.word	0x00000000
        /*08cc*/ 	.word	0x00000060
        /*08d0*/ 	.short	0x010a
        /*08d2*/ 	.byte	0xff
	.zero		1


	//   ....[125]....
        /*08d4*/ 	.word	0x000089d0
        /*08d8*/ 	.word	0x00000003
        /*08dc*/ 	.word	0x00000080
        /*08e0*/ 	.short	0x010a
        /*08e2*/ 	.byte	0xff
	.zero		1


	//   ....[126]....
        /*08e4*/ 	.word	0x00008a20
        /*08e8*/ 	.word	0x00000003
        /*08ec*/ 	.word	0x00000050
        /*08f0*/ 	.short	0x010a
        /*08f2*/ 	.byte	0xff
	.zero		1


	//   ....[127]....
        /*08f4*/ 	.word	0x00008a70
        /*08f8*/ 	.word	0x0000005a
        /*08fc*/ 	.word	0x000000a0
        /*0900*/ 	.short	0x010a
        /*0902*/ 	.byte	0xff
	.zero		1


	//   ....[128]....
        /*0904*/ 	.word	0x00008ac0
        /*0908*/ 	.word	0x0000006d
        /*090c*/ 	.word	0x00000050
        /*0910*/ 	.short	0x010a
        /*0912*/ 	.byte	0xff
	.zero		1


	//----- nvinfo : EIATTR_NUM_MBARRIERS
	.align		4
.L_47:
        /*0914*/ 	.byte	0x03, 0x38
        /*0916*/ 	.short	0x0021


	//----- nvinfo : EIATTR_EXIT_INSTR_OFFSETS
	.align		4
        /*0918*/ 	.byte	0x04, 0x1c
        /*091a*/ 	.short	(.L_49 - .L_48)


	//   ....[0]....
.L_48:
        /*091c*/ 	.word	0x00002b70


	//   ....[1]....
        /*0920*/ 	.word	0x00003060


	//   ....[2]....
        /*0924*/ 	.word	0x000030c0


	//   ....[3]....
        /*0928*/ 	.word	0x00004440


	//   ....[4]....
        /*092c*/ 	.word	0x00005320


	//   ....[5]....
        /*0930*/ 	.word	0x00005360


	//   ....[6]....
        /*0934*/ 	.word	0x00007fe0


	//----- nvinfo : EIATTR_MAX_THREADS
	.align		4
.L_49:
        /*0938*/ 	.byte	0x04, 0x05
        /*093a*/ 	.short	(.L_51 - .L_50)
.L_50:
        /*093c*/ 	.word	0x00000100
        /*0940*/ 	.word	0x00000001
        /*0944*/ 	.word	0x00000001


	//----- nvinfo : EIATTR_CRS_STACK_SIZE
	.align		4
.L_51:
        /*0948*/ 	.byte	0x04, 0x1e
        /*094a*/ 	.short	(.L_53 - .L_52)
.L_52:
        /*094c*/ 	.word	0x00000000


	//----- nvinfo : EIATTR_CBANK_PARAM_SIZE
	.align		4
.L_53:
        /*0950*/ 	.byte	0x03, 0x19
        /*0952*/ 	.short	0x0800


	//----- nvinfo : EIATTR_PARAM_CBANK
	.align		4
        /*0954*/ 	.byte	0x04, 0x0a
        /*0956*/ 	.short	(.L_55 - .L_54)
	.align		4
.L_54:
        /*0958*/ 	.word	index@(.nv.constant0._ZN7cutlass13device_kernelINS_4gemm6kernel13GemmUniversalIN4cute5tupleIJiiiiEEENS1_10collective13CollectiveMmaINS1_35MainloopSm100TmaUmmaWarpSpecializedILi5ELi2ELi4ENS5_IJNS4_1CILi2EEESB_NSA_ILi1EEEEEEEENS5_IJNSA_ILi128EEESF_SF_EEENS_12float_e5m2_tENS5_IJlSC_lEEESH_SI_NS4_8TiledMMAINS4_8MMA_AtomIJNS4_10MMA_TraitsINS4_25SM100_MMA_F8F6F4_2x1SM_SSEJSH_SH_fSF_SF_NS4_17integral_constantINS4_4UMMA5MajorELSP_0EEESQ_NSN_INSO_7ScaleInELSR_0EEESS_EEEEEENS4_6LayoutINS5_IJSC_SC_SC_EEENS5_IJNSA_ILi0EEESX_SX_EEEEENS5_IJNS4_10UnderscoreES10_S10_EEEEENS4_28SM100_TMA_2SM_LOAD_MULTICASTENS4_14ComposedLayoutINS4_7SwizzleILi3ELi4ELi3EEENS4_18smem_ptr_flag_bitsILi8EEENSV_INS5_IJNSA_ILi8EEESF_EEENS5_IJSF_SC_EEEEEEEvNS4_8identityENS4_18SM100_TMA_2SM_LOADES1D_vS1E_EENS_8epilogue10collective18CollectiveEpilogueINS1H_23Sm100TmaWarpSpecializedILi2ELi2ELi32ELb0ELb0EEEJNS5_IJNSA_ILi64EEESF_SF_EEENS5_IJNSV_IS1M_SC_EENSV_INS5_IJNSA_ILi32EEESB_EEENS5_IJSC_S1M_EEEEEEEESH_SI_SH_SI_NS1H_6fusion15FusionCallbacksIS1L_NS1U_17LinearCombinationISH_fSH_fLNS_15FloatRoundStyleE2EEES1N_S1T_JEEENS4_5SM1004TMEM4LOAD26SM100_TMEM_LOAD_32dp32b32xENS4_13SM90_TMA_LOADENS14_INS15_ILi1ELi4ELi3EEES18_NSV_INS5_IJS19_S1P_EEENS5_IJS1P_SC_EEEEEEENS4_39AutoVectorizingCopyWithAssumedAlignmentILi128EEENS4_14SM90_TMA_STOREES29_S2B_S2B_EEEvvEEEEvNT_6ParamsE)
        /*095c*/ 	.short	0x0380
        /*095e*/ 	.short	0x0800


	//----- nvinfo : EIATTR_SW_WAR
	.align		4
.L_55:
        /*0960*/ 	.byte	0x04, 0x36
        /*0962*/ 	.short	(.L_57 - .L_56)
.L_56:
        /*0964*/ 	.word	0x00000008
.L_57:


//--------------------- .nv.callgraph             --------------------------
	.section	.nv.callgraph,"",@"SHT_CUDA_CALLGRAPH"
	.align	4
	.sectionentsize	8
	.align		4
        /*0000*/ 	.word	0x00000000
	.align		4
        /*0004*/ 	.word	0xffffffff
	.align		4
        /*0008*/ 	.word	index@(_ZN7cutlass13device_kernelINS_4gemm6kernel13GemmUniversalIN4cute5tupleIJiiiiEEENS1_10collective13CollectiveMmaINS1_35MainloopSm100TmaUmmaWarpSpecializedILi5ELi2ELi4ENS5_IJNS4_1CILi2EEESB_NSA_ILi1EEEEEEEENS5_IJNSA_ILi128EEESF_SF_EEENS_12float_e5m2_tENS5_IJlSC_lEEESH_SI_NS4_8TiledMMAINS4_8MMA_AtomIJNS4_10MMA_TraitsINS4_25SM100_MMA_F8F6F4_2x1SM_SSEJSH_SH_fSF_SF_NS4_17integral_constantINS4_4UMMA5MajorELSP_0EEESQ_NSN_INSO_7ScaleInELSR_0EEESS_EEEEEENS4_6LayoutINS5_IJSC_SC_SC_EEENS5_IJNSA_ILi0EEESX_SX_EEEEENS5_IJNS4_10UnderscoreES10_S10_EEEEENS4_28SM100_TMA_2SM_LOAD_MULTICASTENS4_14ComposedLayoutINS4_7SwizzleILi3ELi4ELi3EEENS4_18smem_ptr_flag_bitsILi8EEENSV_INS5_IJNSA_ILi8EEESF_EEENS5_IJSF_SC_EEEEEEEvNS4_8identityENS4_18SM100_TMA_2SM_LOADES1D_vS1E_EENS_8epilogue10collective18CollectiveEpilogueINS1H_23Sm100TmaWarpSpecializedILi2ELi2ELi32ELb0ELb0EEEJNS5_IJNSA_ILi64EEESF_SF_EEENS5_IJNSV_IS1M_SC_EENSV_INS5_IJNSA_ILi32EEESB_EEENS5_IJSC_S1M_EEEEEEEESH_SI_SH_SI_NS1H_6fusion15FusionCallbacksIS1L_NS1U_17LinearCombinationISH_fSH_fLNS_15FloatRoundStyleE2EEES1N_S1T_JEEENS4_5SM1004TMEM4LOAD26SM100_TMEM_LOAD_32dp32b32xENS4_13SM90_TMA_LOADENS14_INS15_ILi1ELi4ELi3EEES18_NSV_INS5_IJS19_S1P_EEENS5_IJS1P_SC_EEEEEEENS4_39AutoVectorizingCopyWithAssumedAlignmentILi128EEENS4_14SM90_TMA_STOREES29_S2B_S2B_EEEvvEEEEvNT_6ParamsE)
	.align		4
        /*000c*/ 	.word	index@(__assertfail)
	.align		4
        /*0010*/ 	.word	0x00000000
	.align		4
        /*0014*/ 	.word	0xfffffffe
	.align		4
        /*0018*/ 	.word	0x00000000
	.align		4
        /*001c*/ 	.word	0xfffffffd
	.align		4
        /*0020*/ 	.word	0x00000000
	.align		4
        /*0024*/ 	.word	0xfffffffc


//--------------------- .nv.constant4             --------------------------
	.section	.nv.constant4,"a",@progbits
	.align	8
	.align		8
.nv.constant4:
        /*0000*/ 	.dword	__assertfail
	.align		8
        /*0008*/ 	.dword	__unnamed_1
	.align		8
        /*0010*/ 	.dword	__unnamed_2
	.align		8
        /*0018*/ 	.dword	_ZN40_INTERNAL_228930d4_4_k_cu_fa16964b_105074cuda3std3__45__cpo5beginE
	.align		8
        /*0020*/ 	.dword	_ZN40_INTERNAL_228930d4_4_k_cu_fa16964b_105074cuda3std3__45__cpo3endE
	.align		8
        /*0028*/ 	.dword	_ZN40_INTERNAL_228930d4_4_k_cu_fa16964b_105074cuda3std3__45__cpo6cbeginE
	.align		8
        /*0030*/ 	.dword	_ZN40_INTERNAL_228930d4_4_k_cu_fa16964b_105074cuda3std3__45__cpo4cendE
	.align		8
        /*0038*/ 	.dword	_ZN40_INTERNAL_228930d4_4_k_cu_fa16964b_105074cuda3std3__442_GLOBAL__N__228930d4_4_k_cu_fa16964b_105076ignoreE
	.align		8
        /*0040*/ 	.dword	_ZN40_INTERNAL_228930d4_4_k_cu_fa16964b_105074cuda3std3__419piecewise_constructE
	.align		8
        /*0048*/ 	.dword	_ZN40_INTERNAL_228930d4_4_k_cu_fa16964b_105074cuda3std3__48in_placeE
	.align		8
        /*0050*/ 	.dword	_ZN40_INTERNAL_228930d4_4_k_cu_fa16964b_105074cuda3std6ranges3__45__cpo4swapE
	.align		8
        /*0058*/ 	.dword	_ZN40_INTERNAL_228930d4_4_k_cu_fa16964b_105074cuda3std6ranges3__45__cpo9iter_moveE
	.align		8
        /*0060*/ 	.dword	_ZN40_INTERNAL_228930d4_4_k_cu_fa16964b_105074cute7productE
	.align		8
        /*0068*/ 	.dword	_ZN40_INTERNAL_228930d4_4_k_cu_fa16964b_105074cute1_E
	.align		8
        /*0070*/ 	.dword	$str$25
	.align		8
        /*0078*/ 	.dword	$str$26
	.align		8
        /*0080*/ 	.dword	$str$27
	.align		8
        /*0088*/ 	.dword	$str$28


//--------------------- .text._ZN7cutlass13device_kernelINS_4gemm6kernel13GemmUniversalIN4cute5tupleIJiiiiEEENS1_10collective13CollectiveMmaINS1_35MainloopSm100TmaUmmaWarpSpecializedILi5ELi2ELi4ENS5_IJNS4_1CILi2EEESB_NSA_ILi1EEEEEEEENS5_IJNSA_ILi128EEESF_SF_EEENS_12float_e5m2_tENS5_IJlSC_lEEESH_SI_NS4_8TiledMMAINS4_8MMA_AtomIJNS4_10MMA_TraitsINS4_25SM100_MMA_F8F6F4_2x1SM_SSEJSH_SH_fSF_SF_NS4_17integral_constantINS4_4UMMA5MajorELSP_0EEESQ_NSN_INSO_7ScaleInELSR_0EEESS_EEEEEENS4_6LayoutINS5_IJSC_SC_SC_EEENS5_IJNSA_ILi0EEESX_SX_EEEEENS5_IJNS4_10UnderscoreES10_S10_EEEEENS4_28SM100_TMA_2SM_LOAD_MULTICASTENS4_14ComposedLayoutINS4_7SwizzleILi3ELi4ELi3EEENS4_18smem_ptr_flag_bitsILi8EEENSV_INS5_IJNSA_ILi8EEESF_EEENS5_IJSF_SC_EEEEEEEvNS4_8identityENS4_18SM100_TMA_2SM_LOADES1D_vS1E_EENS_8epilogue10collective18CollectiveEpilogueINS1H_23Sm100TmaWarpSpecializedILi2ELi2ELi32ELb0ELb0EEEJNS5_IJNSA_ILi64EEESF_SF_EEENS5_IJNSV_IS1M_SC_EENSV_INS5_IJNSA_ILi32EEESB_EEENS5_IJSC_S1M_EEEEEEEESH_SI_SH_SI_NS1H_6fusion15FusionCallbacksIS1L_NS1U_17LinearCombinationISH_fSH_fLNS_15FloatRoundStyleE2EEES1N_S1T_JEEENS4_5SM1004TMEM4LOAD26SM100_TMEM_LOAD_32dp32b32xENS4_13SM90_TMA_LOADENS14_INS15_ILi1ELi4ELi3EEES18_NSV_INS5_IJS19_S1P_EEENS5_IJS1P_SC_EEEEEEENS4_39AutoVectorizingCopyWithAssumedAlignmentILi128EEENS4_14SM90_TMA_STOREES29_S2B_S2B_EEEvvEEEEvNT_6ParamsE --------------------------
	.section	.text._ZN7cutlass13device_kernelINS_4gemm6kernel13GemmUniversalIN4cute5tupleIJiiiiEEENS1_10collective13CollectiveMmaINS1_35MainloopSm100TmaUmmaWarpSpecializedILi5ELi2ELi4ENS5_IJNS4_1CILi2EEESB_NSA_ILi1EEEEEEEENS5_IJNSA_ILi128EEESF_SF_EEENS_12float_e5m2_tENS5_IJlSC_lEEESH_SI_NS4_8TiledMMAINS4_8MMA_AtomIJNS4_10MMA_TraitsINS4_25SM100_MMA_F8F6F4_2x1SM_SSEJSH_SH_fSF_SF_NS4_17integral_constantINS4_4UMMA5MajorELSP_0EEESQ_NSN_INSO_7ScaleInELSR_0EEESS_EEEEEENS4_6LayoutINS5_IJSC_SC_SC_EEENS5_IJNSA_ILi0EEESX_SX_EEEEENS5_IJNS4_10UnderscoreES10_S10_EEEEENS4_28SM100_TMA_2SM_LOAD_MULTICASTENS4_14ComposedLayoutINS4_7SwizzleILi3ELi4ELi3EEENS4_18smem_ptr_flag_bitsILi8EEENSV_INS5_IJNSA_ILi8EEESF_EEENS5_IJSF_SC_EEEEEEEvNS4_8identityENS4_18SM100_TMA_2SM_LOADES1D_vS1E_EENS_8epilogue10collective18CollectiveEpilogueINS1H_23Sm100TmaWarpSpecializedILi2ELi2ELi32ELb0ELb0EEEJNS5_IJNSA_ILi64EEESF_SF_EEENS5_IJNSV_IS1M_SC_EENSV_INS5_IJNSA_ILi32EEESB_EEENS5_IJSC_S1M_EEEEEEEESH_SI_SH_SI_NS1H_6fusion15FusionCallbacksIS1L_NS1U_17LinearCombinationISH_fSH_fLNS_15FloatRoundStyleE2EEES1N_S1T_JEEENS4_5SM1004TMEM4LOAD26SM100_TMEM_LOAD_32dp32b32xENS4_13SM90_TMA_LOADENS14_INS15_ILi1ELi4ELi3EEES18_NSV_INS5_IJS19_S1P_EEENS5_IJS1P_SC_EEEEEEENS4_39AutoVectorizingCopyWithAssumedAlignmentILi128EEENS4_14SM90_TMA_STOREES29_S2B_S2B_EEEvvEEEEvNT_6ParamsE,"ax",@progbits
	.align	128
.text._ZN7cutlass13device_kernelINS_4gemm6kernel13GemmUniversalIN4cute5tupleIJiiiiEEENS1_10collective13CollectiveMmaINS1_35MainloopSm100TmaUmmaWarpSpecializedILi5ELi2ELi4ENS5_IJNS4_1CILi2EEESB_NSA_ILi1EEEEEEEENS5_IJNSA_ILi128EEESF_SF_EEENS_12float_e5m2_tENS5_IJlSC_lEEESH_SI_NS4_8TiledMMAINS4_8MMA_AtomIJNS4_10MMA_TraitsINS4_25SM100_MMA_F8F6F4_2x1SM_SSEJSH_SH_fSF_SF_NS4_17integral_constantINS4_4UMMA5MajorELSP_0EEESQ_NSN_INSO_7ScaleInELSR_0EEESS_EEEEEENS4_6LayoutINS5_IJSC_SC_SC_EEENS5_IJNSA_ILi0EEESX_SX_EEEEENS5_IJNS4_10UnderscoreES10_S10_EEEEENS4_28SM100_TMA_2SM_LOAD_MULTICASTENS4_14ComposedLayoutINS4_7SwizzleILi3ELi4ELi3EEENS4_18smem_ptr_flag_bitsILi8EEENSV_INS5_IJNSA_ILi8EEESF_EEENS5_IJSF_SC_EEEEEEEvNS4_8identityENS4_18SM100_TMA_2SM_LOADES1D_vS1E_EENS_8epilogue10collective18CollectiveEpilogueINS1H_23Sm100TmaWarpSpecializedILi2ELi2ELi32ELb0ELb0EEEJNS5_IJNSA_ILi64EEESF_SF_EEENS5_IJNSV_IS1M_SC_EENSV_INS5_IJNSA_ILi32EEESB_EEENS5_IJSC_S1M_EEEEEEEESH_SI_SH_SI_NS1H_6fusion15FusionCallbacksIS1L_NS1U_17LinearCombinationISH_fSH_fLNS_15FloatRoundStyleE2EEES1N_S1T_JEEENS4_5SM1004TMEM4LOAD26SM100_TMEM_LOAD_32dp32b32xENS4_13SM90_TMA_LOADENS14_INS15_ILi1ELi4ELi3EEES18_NSV_INS5_IJS19_S1P_EEENS5_IJS1P_SC_EEEEEEENS4_39AutoVectorizingCopyWithAssumedAlignmentILi128EEENS4_14SM90_TMA_STOREES29_S2B_S2B_EEEvvEEEEvNT_6ParamsE:
        .type           _ZN7cutlass13device_kernelINS_4gemm6kernel13GemmUniversalIN4cute5tupleIJiiiiEEENS1_10collective13CollectiveMmaINS1_35MainloopSm100TmaUmmaWarpSpecializedILi5ELi2ELi4ENS5_IJNS4_1CILi2EEESB_NSA_ILi1EEEEEEEENS5_IJNSA_ILi128EEESF_SF_EEENS_12float_e5m2_tENS5_IJlSC_lEEESH_SI_NS4_8TiledMMAINS4_8MMA_AtomIJNS4_10MMA_TraitsINS4_25SM100_MMA_F8F6F4_2x1SM_SSEJSH_SH_fSF_SF_NS4_17integral_constantINS4_4UMMA5MajorELSP_0EEESQ_NSN_INSO_7ScaleInELSR_0EEESS_EEEEEENS4_6LayoutINS5_IJSC_SC_SC_EEENS5_IJNSA_ILi0EEESX_SX_EEEEENS5_IJNS4_10UnderscoreES10_S10_EEEEENS4_28SM100_TMA_2SM_LOAD_MULTICASTENS4_14ComposedLayoutINS4_7SwizzleILi3ELi4ELi3EEENS4_18smem_ptr_flag_bitsILi8EEENSV_INS5_IJNSA_ILi8EEESF_EEENS5_IJSF_SC_EEEEEEEvNS4_8identityENS4_18SM100_TMA_2SM_LOADES1D_vS1E_EENS_8epilogue10collective18CollectiveEpilogueINS1H_23Sm100TmaWarpSpecializedILi2ELi2ELi32ELb0ELb0EEEJNS5_IJNSA_ILi64EEESF_SF_EEENS5_IJNSV_IS1M_SC_EENSV_INS5_IJNSA_ILi32EEESB_EEENS5_IJSC_S1M_EEEEEEEESH_SI_SH_SI_NS1H_6fusion15FusionCallbacksIS1L_NS1U_17LinearCombinationISH_fSH_fLNS_15FloatRoundStyleE2EEES1N_S1T_JEEENS4_5SM1004TMEM4LOAD26SM100_TMEM_LOAD_32dp32b32xENS4_13SM90_TMA_LOADENS14_INS15_ILi1ELi4ELi3EEES18_NSV_INS5_IJS19_S1P_EEENS5_IJS1P_SC_EEEEEEENS4_39AutoVectorizingCopyWithAssumedAlignmentILi128EEENS4_14SM90_TMA_STOREES29_S2B_S2B_EEEvvEEEEvNT_6ParamsE,@function
        .size           _ZN7cutlass13device_kernelINS_4gemm6kernel13GemmUniversalIN4cute5tupleIJiiiiEEENS1_10collective13CollectiveMmaINS1_35MainloopSm100TmaUmmaWarpSpecializedILi5ELi2ELi4ENS5_IJNS4_1CILi2EEESB_NSA_ILi1EEEEEEEENS5_IJNSA_ILi128EEESF_SF_EEENS_12float_e5m2_tENS5_IJlSC_lEEESH_SI_NS4_8TiledMMAINS4_8MMA_AtomIJNS4_10MMA_TraitsINS4_25SM100_MMA_F8F6F4_2x1SM_SSEJSH_SH_fSF_SF_NS4_17integral_constantINS4_4UMMA5MajorELSP_0EEESQ_NSN_INSO_7ScaleInELSR_0EEESS_EEEEEENS4_6LayoutINS5_IJSC_SC_SC_EEENS5_IJNSA_ILi0EEESX_SX_EEEEENS5_IJNS4_10UnderscoreES10_S10_EEEEENS4_28SM100_TMA_2SM_LOAD_MULTICASTENS4_14ComposedLayoutINS4_7SwizzleILi3ELi4ELi3EEENS4_18smem_ptr_flag_bitsILi8EEENSV_INS5_IJNSA_ILi8EEESF_EEENS5_IJSF_SC_EEEEEEEvNS4_8identityENS4_18SM100_TMA_2SM_LOADES1D_vS1E_EENS_8epilogue10collective18CollectiveEpilogueINS1H_23Sm100TmaWarpSpecializedILi2ELi2ELi32ELb0ELb0EEEJNS5_IJNSA_ILi64EEESF_SF_EEENS5_IJNSV_IS1M_SC_EENSV_INS5_IJNSA_ILi32EEESB_EEENS5_IJSC_S1M_EEEEEEEESH_SI_SH_SI_NS1H_6fusion15FusionCallbacksIS1L_NS1U_17LinearCombinationISH_fSH_fLNS_15FloatRoundStyleE2EEES1N_S1T_JEEENS4_5SM1004TMEM4LOAD26SM100_TMEM_LOAD_32dp32b32xENS4_13SM90_TMA_LOADENS14_INS15_ILi1ELi4ELi3EEES18_NSV_INS5_IJS19_S1P_EEENS5_IJS1P_SC_EEEEEEENS4_39AutoVectorizingCopyWithAssumedAlignmentILi128EEENS4_14SM90_TMA_STOREES29_S2B_S2B_EEEvvEEEEvNT_6ParamsE,(.L_x_166 - _ZN7cutlass13device_kernelINS_4gemm6kernel13GemmUniversalIN4cute5tupleIJiiiiEEENS1_10collective13CollectiveMmaINS1_35MainloopSm100TmaUmmaWarpSpecializedILi5ELi2ELi4ENS5_IJNS4_1CILi2EEESB_NSA_ILi1EEEEEEEENS5_IJNSA_ILi128EEESF_SF_EEENS_12float_e5m2_tENS5_IJlSC_lEEESH_SI_NS4_8TiledMMAINS4_8MMA_AtomIJNS4_10MMA_TraitsINS4_25SM100_MMA_F8F6F4_2x1SM_SSEJSH_SH_fSF_SF_NS4_17integral_constantINS4_4UMMA5MajorELSP_0EEESQ_NSN_INSO_7ScaleInELSR_0EEESS_EEEEEENS4_6LayoutINS5_IJSC_SC_SC_EEENS5_IJNSA_ILi0EEESX_SX_EEEEENS5_IJNS4_10UnderscoreES10_S10_EEEEENS4_28SM100_TMA_2SM_LOAD_MULTICASTENS4_14ComposedLayoutINS4_7SwizzleILi3ELi4ELi3EEENS4_18smem_ptr_flag_bitsILi8EEENSV_INS5_IJNSA_ILi8EEESF_EEENS5_IJSF_SC_EEEEEEEvNS4_8identityENS4_18SM100_TMA_2SM_LOADES1D_vS1E_EENS_8epilogue10collective18CollectiveEpilogueINS1H_23Sm100TmaWarpSpecializedILi2ELi2ELi32ELb0ELb0EEEJNS5_IJNSA_ILi64EEESF_SF_EEENS5_IJNSV_IS1M_SC_EENSV_INS5_IJNSA_ILi32EEESB_EEENS5_IJSC_S1M_EEEEEEEESH_SI_SH_SI_NS1H_6fusion15FusionCallbacksIS1L_NS1U_17LinearCombinationISH_fSH_fLNS_15FloatRoundStyleE2EEES1N_S1T_JEEENS4_5SM1004TMEM4LOAD26SM100_TMEM_LOAD_32dp32b32xENS4_13SM90_TMA_LOADENS14_INS15_ILi1ELi4ELi3EEES18_NSV_INS5_IJS19_S1P_EEENS5_IJS1P_SC_EEEEEEENS4_39AutoVectorizingCopyWithAssumedAlignmentILi128EEENS4_14SM90_TMA_STOREES29_S2B_S2B_EEEvvEEEEvNT_6ParamsE)
        .other          _ZN7cutlass13device_kernelINS_4gemm6kernel13GemmUniversalIN4cute5tupleIJiiiiEEENS1_10collective13CollectiveMmaINS1_35MainloopSm100TmaUmmaWarpSpecializedILi5ELi2ELi4ENS5_IJNS4_1CILi2EEESB_NSA_ILi1EEEEEEEENS5_IJNSA_ILi128EEESF_SF_EEENS_12float_e5m2_tENS5_IJlSC_lEEESH_SI_NS4_8TiledMMAINS4_8MMA_AtomIJNS4_10MMA_TraitsINS4_25SM100_MMA_F8F6F4_2x1SM_SSEJSH_SH_fSF_SF_NS4_17integral_constantINS4_4UMMA5MajorELSP_0EEESQ_NSN_INSO_7ScaleInELSR_0EEESS_EEEEEENS4_6LayoutINS5_IJSC_SC_SC_EEENS5_IJNSA_ILi0EEESX_SX_EEEEENS5_IJNS4_10UnderscoreES10_S10_EEEEENS4_28SM100_TMA_2SM_LOAD_MULTICASTENS4_14ComposedLayoutINS4_7SwizzleILi3ELi4ELi3EEENS4_18smem_ptr_flag_bitsILi8EEENSV_INS5_IJNSA_ILi8EEESF_EEENS5_IJSF_SC_EEEEEEEvNS4_8identityENS4_18SM100_TMA_2SM_LOADES1D_vS1E_EENS_8epilogue10collective18CollectiveEpilogueINS1H_23Sm100TmaWarpSpecializedILi2ELi2ELi32ELb0ELb0EEEJNS5_IJNSA_ILi64EEESF_SF_EEENS5_IJNSV_IS1M_SC_EENSV_INS5_IJNSA_ILi32EEESB_EEENS5_IJSC_S1M_EEEEEEEESH_SI_SH_SI_NS1H_6fusion15FusionCallbacksIS1L_NS1U_17LinearCombinationISH_fSH_fLNS_15FloatRoundStyleE2EEES1N_S1T_JEEENS4_5SM1004TMEM4LOAD26SM100_TMEM_LOAD_32dp32b32xENS4_13SM90_TMA_LOADENS14_INS15_ILi1ELi4ELi3EEES18_NSV_INS5_IJS19_S1P_EEENS5_IJS1P_SC_EEEEEEENS4_39AutoVectorizingCopyWithAssumedAlignmentILi128EEENS4_14SM90_TMA_STOREES29_S2B_S2B_EEEvvEEEEvNT_6ParamsE,@"STO_CUDA_ENTRY STV_DEFAULT"
_ZN7cutlass13device_kernelINS_4gemm6kernel13GemmUniversalIN4cute5tupleIJiiiiEEENS1_10collective13CollectiveMmaINS1_35MainloopSm100TmaUmmaWarpSpecializedILi5ELi2ELi4ENS5_IJNS4_1CILi2EEESB_NSA_ILi1EEEEEEEENS5_IJNSA_ILi128EEESF_SF_EEENS_12float_e5m2_tENS5_IJlSC_lEEESH_SI_NS4_8TiledMMAINS4_8MMA_AtomIJNS4_10MMA_TraitsINS4_25SM100_MMA_F8F6F4_2x1SM_SSEJSH_SH_fSF_SF_NS4_17integral_constantINS4_4UMMA5MajorELSP_0EEESQ_NSN_INSO_7ScaleInELSR_0EEESS_EEEEEENS4_6LayoutINS5_IJSC_SC_SC_EEENS5_IJNSA_ILi0EEESX_SX_EEEEENS5_IJNS4_10UnderscoreES10_S10_EEEEENS4_28SM100_TMA_2SM_LOAD_MULTICASTENS4_14ComposedLayoutINS4_7SwizzleILi3ELi4ELi3EEENS4_18smem_ptr_flag_bitsILi8EEENSV_INS5_IJNSA_ILi8EEESF_EEENS5_IJSF_SC_EEEEEEEvNS4_8identityENS4_18SM100_TMA_2SM_LOADES1D_vS1E_EENS_8epilogue10collective18CollectiveEpilogueINS1H_23Sm100TmaWarpSpecializedILi2ELi2ELi32ELb0ELb0EEEJNS5_IJNSA_ILi64EEESF_SF_EEENS5_IJNSV_IS1M_SC_EENSV_INS5_IJNSA_ILi32EEESB_EEENS5_IJSC_S1M_EEEEEEEESH_SI_SH_SI_NS1H_6fusion15FusionCallbacksIS1L_NS1U_17LinearCombinationISH_fSH_fLNS_15FloatRoundStyleE2EEES1N_S1T_JEEENS4_5SM1004TMEM4LOAD26SM100_TMEM_LOAD_32dp32b32xENS4_13SM90_TMA_LOADENS14_INS15_ILi1ELi4ELi3EEES18_NSV_INS5_IJS19_S1P_EEENS5_IJS1P_SC_EEEEEEENS4_39AutoVectorizingCopyWithAssumedAlignmentILi128EEENS4_14SM90_TMA_STOREES29_S2B_S2B_EEEvvEEEEvNT_6ParamsE:
[----:B------:R-:W1:Y:S01]  /*0000*/  LDC R1, c[0x0][0x37c] ;  /* 0x0000df00ff017b82 */ /* 0x000e620000000800 */
[----:B------:R-:W2:Y:S01]  /*0010*/  S2R R97, SR_TID.X ;  /* 0x0000000000617919 */ /* 0x000ea20000002100 */
[----:B------:R-:W3:Y:S06]  /*0020*/  LDCU.64 UR8, c[0x0][0x890] ;  /* 0x00011200ff0877ac */ /* 0x000eec0008000a00 */
[----:B------:R-:W4:Y:S01]  /*0030*/  S2UR UR46, SR_CgaCtaId ;  /* 0x00000000002e79c3 */ /* 0x000f220000008800 */
[----:B------:R-:W-:Y:S02]  /*0040*/  PRMT R86, RZ, 0x7610, R86 ;  /* 0x00007610ff567816 */ /* 0x000fe40000000056 */
[----:B------:R-:W-:Y:S01]  /*0050*/  ELECT P1, URZ, PT ;  /* 0x0000000000ff782f */ /* 0x000fe20003820000 */
[----:B---3--:R-:W-:-:S04]  /*0060*/  UISETP.NE.U32.AND UP0, UPT, UR8, URZ, UPT ;  /* 0x000000ff0800728c */ /* 0x008fc8000bf05070 */
[----:B------:R-:W-:Y:S02]  /*0070*/  UISETP.NE.AND.EX UP0, UPT, UR9, URZ, UPT, UP0 ;  /* 0x000000ff0900728c */ /* 0x000fe4000bf05300 */
[----:B----4-:R-:W-:Y:S02]  /*0080*/  ULOP3.LUT UR47, UR46, 0x1, URZ, 0xc0, !UPT ;  /* 0x000000012e2f7892 */ /* 0x010fe4000f8ec0ff */
[----:B------:R-:W-:Y:S01]  /*0090*/  ULOP3.LUT UR48, UR46, 0x1, URZ, 0x3c, !UPT ;  /* 0x000000012e307892 */ /* 0x000fe2000f8e3cff */
[----:B--2---:R-:W-:-:S05]  /*00a0*/  SHF.R.U32.HI R87, RZ, 0x5, R97 ;  /* 0x00000005ff577819 */ /* 0x004fca0000011661 */
[----:B------:R-:W2:Y:S02]  /*00b0*/  SHFL.IDX PT, R0, R87, RZ, 0x1f ;  /* 0x00001fff57007589 */ /* 0x000ea400000e0000 */
[----:B--2---:R-:W-:Y:S01]  /*00c0*/  R2UR UR25, R0 ;  /* 0x00000000001972ca */ /* 0x004fe200000e0000 */
[----:B-1----:R-:W-:-:S14]  /*00d0*/  BRA.U UP0, `(.L_x_0) ;  /* 0x0000000100307547 */ /* 0x002fdc000b800000 */
[----:B------:R-:W1:Y:S02]  /*00e0*/  LDCU.64 UR4, c[0x0][0x888] ;  /* 0x00011100ff0477ac */ /* 0x000e640008000a00 */
[----:B-1----:R-:W-:-:S04]  /*00f0*/  UISETP.NE.U32.AND UP0, UPT, UR4, URZ, UPT ;  /* 0x000000ff0400728c */ /* 0x002fc8000bf05070 */
[----:B------:R-:W-:-:S09]  /*0100*/  UISETP.NE.AND.EX UP0, UPT, UR5, URZ, UPT, UP0 ;  /* 0x000000ff0500728c */ /* 0x000fd2000bf05300 */
[----:B------:R-:W-:Y:S05]  /*0110*/  BRA.U !UP0, `(.L_x_1) ;  /* 0x0000000108147547 */ /* 0x000fea000b800000 */
[----:B------:R-:W1:Y:S01]  /*0120*/  LDC.64 R2, c[0x0][0x888] ;  /* 0x00022200ff027b82 */ /* 0x000e620000000a00 */
[----:B------:R-:W1:Y:S02]  /*0130*/  LDCU.64 UR4, c[0x0][0x358] ;  /* 0x00006b00ff0477ac */ /* 0x000e640008000a00 */
[----:B-1----:R1:W5:Y:S01]  /*0140*/  LDG.E R41, desc[UR4][R2.64] ;  /* 0x0000000402297981 */ /* 0x002362000c1e1900 */
[----:B------:R-:W-:Y:S01]  /*0150*/  HFMA2 R86, -RZ, RZ, 0, 5.9604644775390625e-08 ;  /* 0x00000001ff567431 */ /* 0x000fe200000001ff */
[----:B------:R-:W-:Y:S05]  /*0160*/  BRA `(.L_x_0) ;  /* 0x00000000000c7947 */ /* 0x000fea0003800000 */
.L_x_1:
[----:B------:R-:W1:Y:S01]  /*0170*/  LDCU UR4, c[0x0][0x880] ;  /* 0x00011000ff0477ac */ /* 0x000e620008000800 */
[----:B------:R-:W-:Y:S01]  /*0180*/  HFMA2 R86, -RZ, RZ, 0, 5.9604644775390625e-08 ;  /* 0x00000001ff567431 */ /* 0x000fe200000001ff */
[----:B-1----:R-:W-:-:S07]  /*0190*/  MOV R41, UR4 ;  /* 0x0000000400297c02 */ /* 0x002fce0008000f00 */
.L_x_0:
[----:B------:R-:W2:Y:S02]  /*01a0*/  LDCU.64 UR4, c[0x0][0x8b0] ;  /* 0x00011600ff0477ac */ /* 0x000ea40008000a00 */
[----:B--2---:R-:W-:-:S04]  /*01b0*/  UISETP.NE.U32.AND UP0, UPT, UR4, URZ, UPT ;  /* 0x000000ff0400728c */ /* 0x004fc8000bf05070 */
[----:B------:R-:W-:-:S09]  /*01c0*/  UISETP.NE.AND.EX UP0, UPT, UR5, URZ, UPT, UP0 ;  /* 0x000000ff0500728c */ /* 0x000fd2000bf05300 */
[----:B------:R-:W-:Y:S05]  /*01d0*/  BRA.U UP0, `(.L_x_2) ;  /* 0x0000000100287547 */ /* 0x000fea000b800000 */
[----:B------:R-:W2:Y:S02]  /*01e0*/  LDCU.64 UR4, c[0x0][0x8a8] ;  /* 0x00011500ff0477ac */ /* 0x000ea40008000a00 */
[----:B--2---:R-:W-:-:S04]  /*01f0*/  UISETP.NE.U32.AND UP0, UPT, UR4, URZ, UPT ;  /* 0x000000ff0400728c */ /* 0x004fc8000bf05070 */
[----:B------:R-:W-:-:S09]  /*0200*/  UISETP.NE.AND.EX UP0, UPT, UR5, URZ, UPT, UP0 ;  /* 0x000000ff0500728c */ /* 0x000fd2000bf05300 */
[----:B------:R-:W-:Y:S05]  /*0210*/  BRA.U !UP0, `(.L_x_3) ;  /* 0x0000000108107547 */ /* 0x000fea000b800000 */
[----:B------:R-:W2:Y:S01]  /*0220*/  LDC.64 R38, c[0x0][0x8a8] ;  /* 0x00022a00ff267b82 */ /* 0x000ea20000000a00 */
[----:B------:R-:W2:Y:S02]  /*0230*/  LDCU.64 UR4, c[0x0][0x358] ;  /* 0x00006b00ff0477ac */ /* 0x000ea40008000a00 */
[----:B--2---:R2:W5:Y:S01]  /*0240*/  LDG.E R38, desc[UR4][R38.64] ;  /* 0x0000000426267981 */ /* 0x004562000c1e1900 */
[----:B------:R-:W-:Y:S05]  /*0250*/  BRA `(.L_x_2) ;  /* 0x0000000000087947 */ /* 0x000fea0003800000 */
.L_x_3:
[----:B------:R-:W2:Y:S02]  /*0260*/  LDCU UR4, c[0x0][0x8a0] ;  /* 0x00011400ff0477ac */ /* 0x000ea40008000800 */
[----:B--2---:R-:W-:Y:S02]  /*0270*/  MOV R38, UR4 ;  /* 0x0000000400267c02 */ /* 0x004fe40008000f00 */
.L_x_2:
[----:B------:R-:W-:Y:S01]  /*0280*/  IMAD.U32 R0, RZ, RZ, UR25 ;  /* 0x00000019ff007e24 */ /* 0x000fe2000f8e00ff */
[----:B------:R-:W-:Y:S04]  /*0290*/  BSSY.RECONVERGENT B0, `(.L_x_4) ;  /* 0x000000c000007945 */ /* 0x000fe80003800200 */
[C---:B------:R-:W-:Y:S02]  /*02a0*/  ISETP.NE.OR P2, PT, R0.reuse, 0x1, !P1 ;  /* 0x000000010000780c */ /* 0x040fe40004f45670 */
[----:B------:R-:W-:-:S11]  /*02b0*/  ISETP.NE.OR P0, PT, R0, 0x3, !P1 ;  /* 0x000000030000780c */ /* 0x000fd60004f05670 */
[----:B------:R-:W-:Y:S05]  /*02c0*/  @P2 BRA `(.L_x_5) ;  /* 0x0000000000202947 */ /* 0x000fea0003800000 */
[----:B------:R-:W3:Y:S02]  /*02d0*/  LDCU.64 UR4, c[0x0][0x348] ;  /* 0x00006900ff0477ac */ /* 0x000ee40008000a00 */
[----:B---3--:R-:W-:Y:S02]  /*02e0*/  UIADD3 UR6, UP1, UPT, UR4, 0x80, URZ ;  /* 0x0000008004067890 */ /* 0x008fe4000ff3e0ff */
[----:B------:R-:W-:Y:S02]  /*02f0*/  UIADD3 UR4, UP0, UPT, UR4, 0x180, URZ ;  /* 0x0000018004047890 */ /* 0x000fe4000ff1e0ff */
[----:B------:R-:W-:Y:S02]  /*0300*/  UIADD3.X UR7, UPT, UPT, URZ, UR5, URZ, UP1, !UPT ;  /* 0x00000005ff077290 */ /* 0x000fe40008ffe4ff */
[----:B------:R-:W-:-:S07]  /*0310*/  UIADD3.X UR5, UPT, UPT, URZ, UR5, URZ, UP0, !UPT ;  /* 0x00000005ff057290 */ /* 0x000fce00087fe4ff */
[----:B------:R3:W-:Y:S02]  /*0320*/  UTMACCTL.PF [UR6] ;  /* 0x00000000060079b9 */ /* 0x0007e40008040000 */
[----:B------:R3:W-:Y:S02]  /*0330*/  UTMACCTL.PF [UR4] ;  /* 0x00000000040079b9 */ /* 0x0007e40008040000 */
[----:B---3--:R-:W-:Y:S01]  /*0340*/  NOP ;  /* 0x0000000000007918 */ /* 0x008fe20000000000 */
.L_x_5:
[----:B------:R-:W-:Y:S05]  /*0350*/  BSYNC.RECONVERGENT B0 ;  /* 0x0000000000007941 */ /* 0x000fea0003800200 */
.L_x_4:
[----:B------:R-:W-:Y:S04]  /*0360*/  BSSY.RECONVERGENT B0, `(.L_x_6) ;  /* 0x000000a000007945 */ /* 0x000fe80003800200 */
        /* <DEDUP_REMOVED lines=9> */
.L_x_7:
[----:B------:R-:W-:Y:S05]  /*0400*/  BSYNC.RECONVERGENT B0 ;  /* 0x0000000000007941 */ /* 0x000fea0003800200 */
.L_x_6:
[----:B------:R-:W3:Y:S01]  /*0410*/  LDCU.64 UR4, c[0x0][0x888] ;  /* 0x00011100ff0477ac */ /* 0x000ee20008000a00 */
[----:B------:R-:W-:Y:S02]  /*0420*/  UISETP.EQ.U32.AND UP1, UPT, UR8, URZ, UPT ;  /* 0x000000ff0800728c */ /* 0x000fe4000bf22070 */
[----:B------:R-:W-:Y:S02]  /*0430*/  UPLOP3.LUT UP3, UPT, UPT, UPT, UPT, 0x80, 0x8 ;  /* 0x000000000008789c */ /* 0x000fe40003f6f070 */
[----:B---3--:R-:W-:-:S04]  /*0440*/  UISETP.NE.U32.AND UP0, UPT, UR4, URZ, UPT ;  /* 0x000000ff0400728c */ /* 0x008fc8000bf05070 */
[----:B------:R-:W-:-:S04]  /*0450*/  UISETP.NE.AND.EX UP0, UPT, UR5, URZ, UPT, UP0 ;  /* 0x000000ff0500728c */ /* 0x000fc8000bf05300 */
[----:B------:R-:W-:-:S04]  /*0460*/  UISETP.EQ.OR.EX UP2, UPT, UR9, URZ, !UP0, UP1 ;  /* 0x000000ff0900728c */ /* 0x000fc8000c742710 */
[----:B------:R-:W-:-:S06]  /*0470*/  UP2UR UR4, UPR, URZ, 0x4 ;  /* 0x00000004ff047883 */ /* 0x000fcc0008000000 */
[----:B------:R-:W-:Y:S01]  /*0480*/  MOV R89, UR4 ;  /* 0x0000000400597c02 */ /* 0x000fe20008000f00 */
[----:B------:R-:W-:Y:S06]  /*0490*/  BRA.U !UP2, `(.L_x_8) ;  /* 0x000000010a207547 */ /* 0x000fec000b800000 */
[----:B------:R-:W-:Y:S01]  /*04a0*/  UISETP.NE.U32.AND UP1, UPT, UR8, URZ, UPT ;  /* 0x000000ff0800728c */ /* 0x000fe2000bf25070 */
[----:B-----5:R-:W-:Y:S01]  /*04b0*/  FSETP.NEU.AND P0, PT, R41, RZ, PT ;  /* 0x000000ff2900720b */ /* 0x020fe20003f0d000 */
[----:B------:R-:W-:Y:S02]  /*04c0*/  USEL UR4, URZ, 0xffffffff, UP0 ;  /* 0xffffffffff047887 */ /* 0x000fe40008000000 */
[----:B------:R-:W-:-:S10]  /*04d0*/  UISETP.NE.AND.EX UP1, UPT, UR9, URZ, UPT, UP1 ;  /* 0x000000ff0900728c */ /* 0x000fd4000bf25310 */
[----:B------:R-:W-:Y:S01]  /*04e0*/  VOTEU.ANY UP0, P0 ;  /* 0x0000000000ff7886 */ /* 0x000fe20000000100 */
[----:B------:R-:W-:-:S04]  /*04f0*/  @!UP1 USEL UR4, URZ, 0xffffffff, UP0 ;  /* 0xffffffffff049887 */ /* 0x000fc80008000000 */
[----:B------:R-:W-:-:S04]  /*0500*/  ULOP3.LUT UR4, UR4, 0x1, URZ, 0xc0, !UPT ;  /* 0x0000000104047892 */ /* 0x000fc8000f8ec0ff */
[----:B------:R-:W-:-:S11]  /*0510*/  UISETP.NE.U32.AND UP3, UPT, UR4, 0x1, UPT ;  /* 0x000000010400788c */ /* 0x000fd6000bf65070 */
.L_x_8:
[----:B------:R-:W3:Y:S01]  /*0520*/  SHFL.IDX PT, R0, R87, RZ, 0x1f ;  /* 0x00001fff57007589 */ /* 0x000ee200000e0000 */
[----:B------:R-:W-:-:S04]  /*0530*/  UISETP.NE.AND UP0, UPT, UR25, 0x2, UPT ;  /* 0x000000021900788c */ /* 0x000fc8000bf05270 */
[----:B------:R-:W-:Y:S02]  /*0540*/  UISETP.EQ.AND UP1, UPT, UR47, URZ, !UP0 ;  /* 0x000000ff2f00728c */ /* 0x000fe4000c722270 */
[----:B------:R-:W-:-:S04]  /*0550*/  USEL UR41, URZ, 0x1, UP0 ;  /* 0x00000001ff297887 */ /* 0x000fc80008000000 */
[----:B------:R-:W-:Y:S02]  /*0560*/  PLOP3.LUT P3, PT, P1, PT, UP1, 0x80, 0x8 ;  /* 0x000000000008781c */ /* 0x000fe40000f6f018 */
[----:B---3--:R-:W-:-:S13]  /*0570*/  ISETP.NE.AND P0, PT, R0, RZ, PT ;  /* 0x000000ff0000720c */ /* 0x008fda0003f05270 */
[----:B------:R-:W-:Y:S05]  /*0580*/  @P0 BRA `(.L_x_9) ;  /* 0x00000000005c0947 */ /* 0x000fea0003800000 */
[----:B------:R-:W-:Y:S01]  /*0590*/  UMOV UR4, 0x400 ;  /* 0x0000040000047882 */ /* 0x000fe20000000000 */
[----:B------:R-:W-:Y:S01]  /*05a0*/  UMOV UR8, 0x1 ;  /* 0x0000000100087882 */ /* 0x000fe20000000000 */
[----:B------:R-:W-:Y:S01]  /*05b0*/  UMOV UR6, 0x2 ;  /* 0x0000000200067882 */ /* 0x000fe20000000000 */
[----:B------:R-:W-:Y:S02]  /*05c0*/  ULEA UR4, UR46, UR4, 0x18 ;  /* 0x000000042e047291 */ /* 0x000fe4000f8ec0ff */
[----:B------:R-:W-:-:S04]  /*05d0*/  UIADD3 UR8, UPT, UPT, -UR8, 0x100000, URZ ;  /* 0x0010000008087890 */ /* 0x000fc8000fffe1ff */
[----:B------:R-:W-:Y:S02]  /*05e0*/  USHF.L.U32 UR9, UR8, 0xb, URZ ;  /* 0x0000000b08097899 */ /* 0x000fe400080006ff */
[----:B------:R-:W-:Y:S02]  /*05f0*/  USHF.L.U32 UR8, UR8, 0x1, URZ ;  /* 0x0000000108087899 */ /* 0x000fe400080006ff */
[----:B------:R-:W-:-:S04]  /*0600*/  UIADD3 UR6, UPT, UPT, -UR6, 0x100000, URZ ;  /* 0x0010000006067890 */ /* 0x000fc8000fffe1ff */
[----:B------:R-:W-:Y:S02]  /*0610*/  USHF.L.U32 UR7, UR6, 0xb, URZ ;  /* 0x0000000b06077899 */ /* 0x000fe400080006ff */
[----:B------:R-:W-:Y:S01]  /*0620*/  USHF.L.U32 UR6, UR6, 0x1, URZ ;  /* 0x0000000106067899 */ /* 0x000fe200080006ff */
[----:B------:R-:W-:Y:S01]  /*0630*/  ELECT P0, URZ, PT ;  /* 0x0000000000ff782f */ /* 0x000fe20003800000 */
[----:B------:R-:W3:Y:S02]  /*0640*/  FENCE.VIEW.ASYNC.S ;  /* 0x00000000000073c6 */ /* 0x000ee40000000000 */
[----:B---3--:R3:W4:Y:S08]  /*0650*/  SYNCS.EXCH.64 URZ, [UR4], UR8 ;  /* 0x0000000804ff75b2 */ /* 0x0087300008000100 */
[----:B------:R3:W1:Y:S01]  /*0660*/  SYNCS.EXCH.64 URZ, [UR4+0x28], UR6 ;  /* 0x0000280604ff75b2 */ /* 0x0006620008000100 */
        /* <DEDUP_REMOVED lines=8> */
[----:B------:R-:W-:Y:S01]  /*06f0*/  NOP ;  /* 0x0000000000007918 */ /* 0x000fe20000000000 */
.L_x_9:
[----:B------:R-:W2:Y:S01]  /*0700*/  SHFL.IDX PT, R0, R87, RZ, 0x1f ;  /* 0x00001fff57007589 */ /* 0x000ea200000e0000 */
[----:B------:R-:W-:Y:S01]  /*0710*/  NOP ;  /* 0x0000000000007918 */ /* 0x000fe20000000000 */
[----:B--2---:R-:W-:-:S13]  /*0720*/  ISETP.NE.AND P0, PT, R0, 0x1, PT ;  /* 0x000000010000780c */ /* 0x004fda0003f05270 */
[----:B------:R-:W-:Y:S05]  /*0730*/  @P0 BRA `(.L_x_10) ;  /* 0x0000000000440947 */ /* 0x000fea0003800000 */
[----:B---3--:R-:W-:Y:S01]  /*0740*/  UMOV UR4, 0x400 ;  /* 0x0000040000047882 */ /* 0x008fe20000000000 */
        /* <DEDUP_REMOVED lines=10> */
[----:B------:R-:W2:Y:S02]  /*07f0*/  FENCE.VIEW.ASYNC.S ;  /* 0x00000000000073c6 */ /* 0x000ea40000000000 */
[----:B--2---:R2:W3:Y:S08]  /*0800*/  SYNCS.EXCH.64 URZ, [UR4+0x50], UR8 ;  /* 0x0000500804ff75b2 */ /* 0x0044f00008000100 */
[----:B------:R2:W1:Y:S01]  /*0810*/  SYNCS.EXCH.64 URZ, [UR4+0x60], UR6 ;  /* 0x0000600604ff75b2 */ /* 0x0004620008000100 */
[----:B------:R2:W1:Y:S01]  /*0820*/  SYNCS.EXCH.64 URZ, [UR4+0x58], UR8 ;  /* 0x0000580804ff75b2 */ /* 0x0004620008000100 */
[----:B------:R2:W1:Y:S01]  /*0830*/  SYNCS.EXCH.64 URZ, [UR4+0x68], UR6 ;  /* 0x0000680604ff75b2 */ /* 0x0004620008000100 */
[----:B------:R-:W-:Y:S01]  /*0840*/  NOP ;  /* 0x0000000000007918 */ /* 0x000fe20000000000 */
.L_x_10:
[----:B------:R-:W4:Y:S01]  /*0850*/  SHFL.IDX PT, R0, R87, RZ, 0x1f ;  /* 0x00001fff57007589 */ /* 0x000f2200000e0000 */
[----:B------:R-:W-:Y:S01]  /*0860*/  NOP ;  /* 0x0000000000007918 */ /* 0x000fe20000000000 */
[----:B----4-:R-:W-:-:S13]  /*0870*/  ISETP.NE.AND P0, PT, R0, 0x3, PT ;  /* 0x000000030000780c */ /* 0x010fda0003f05270 */
[----:B------:R-:W-:Y:S05]  /*0880*/  @P0 BRA `(.L_x_11) ;  /* 0x00000000002c0947 */ /* 0x000fea0003800000 */
[----:B--23--:R-:W-:Y:S01]  /*0890*/  UMOV UR6, 0x400 ;  /* 0x0000040000067882 */ /* 0x00cfe20000000000 */
[----:B------:R-:W-:Y:S01]  /*08a0*/  UMOV UR4, 0x20 ;  /* 0x0000002000047882 */ /* 0x000fe20000000000 */
[----:B------:R-:W-:Y:S02]  /*08b0*/  ULEA UR6, UR46, UR6, 0x18 ;  /* 0x000000062e067291 */ /* 0x000fe4000f8ec0ff */
[----:B------:R-:W-:-:S04]  /*08c0*/  UIADD3 UR4, UPT, UPT, -UR4, 0x100000, URZ ;  /* 0x0010000004047890 */ /* 0x000fc8000fffe1ff */
[----:B------:R-:W-:Y:S02]  /*08d0*/  USHF.L.U32 UR5, UR4, 0xb, URZ ;  /* 0x0000000b04057899 */ /* 0x000fe400080006ff */
[----:B------:R-:W-:Y:S01]  /*08e0*/  USHF.L.U32 UR4, UR4, 0x1, URZ ;  /* 0x0000000104047899 */ /* 0x000fe200080006ff */
[----:B------:R-:W-:Y:S01]  /*08f0*/  ELECT P0, URZ, PT ;  /* 0x0000000000ff782f */ /* 0x000fe20003800000 */
[----:B------:R-:W2:Y:S10]  /*0900*/  FENCE.VIEW.ASYNC.S ;  /* 0x00000000000073c6 */ /* 0x000eb40000000000 */
[----:B--2---:R4:W2:Y:S01]  /*0910*/  SYNCS.EXCH.64 URZ, [UR6+0x70], UR4 ;  /* 0x0000700406ff75b2 */ /* 0x0048a20008000100 */
[----:B------:R4:W3:Y:S02]  /*0920*/  SYNCS.EXCH.64 URZ, [UR6+0x78], UR4 ;  /* 0x0000780406ff75b2 */ /* 0x0008e40008000100 */
[----:B----4-:R-:W-:Y:S01]  /*0930*/  NOP ;  /* 0x0000000000007918 */ /* 0x010fe20000000000 */
.L_x_11:
[----:B------:R-:W4:Y:S01]  /*0940*/  SHFL.IDX PT, R0, R87, RZ, 0x1f ;  /* 0x00001fff57007589 */ /* 0x000f2200000e0000 */
[----:B------:R-:W-:Y:S01]  /*0950*/  NOP ;  /* 0x0000000000007918 */ /* 0x000fe20000000000 */
[----:B----4-:R-:W-:-:S13]  /*0960*/  ISETP.NE.AND P0, PT, R0, 0x4, PT ;  /* 0x000000040000780c */ /* 0x010fda0003f05270 */
[----:B------:R-:W-:Y:S05]  /*0970*/  @P0 BRA `(.L_x_12) ;  /* 0x0000000000480947 */ /* 0x000fea0003800000 */
[----:B--23--:R-:W-:Y:S01]  /*0980*/  UMOV UR4, 0x3a0 ;  /* 0x000003a000047882 */ /* 0x00cfe20000000000 */
[----:B------:R-:W-:Y:S01]  /*0990*/  UMOV UR6, 0x400 ;  /* 0x0000040000067882 */ /* 0x000fe20000000000 */
[----:B------:R-:W-:Y:S01]  /*09a0*/  USEL UR4, UR4, 0x320, UP3 ;  /* 0x0000032004047887 */ /* 0x000fe20009800000 */
        /* <DEDUP_REMOVED lines=10> */
[----:B--2---:R4:W2:Y:S08]  /*0a50*/  SYNCS.EXCH.64 URZ, [UR6+0x80], UR8 ;  /* 0x0000800806ff75b2 */ /* 0x0048b00008000100 */
[----:B------:R4:W3:Y:S01]  /*0a60*/  SYNCS.EXCH.64 URZ, [UR6+0x90], UR4 ;  /* 0x0000900406ff75b2 */ /* 0x0008e20008000100 */
[----:B------:R4:W1:Y:S01]  /*0a70*/  SYNCS.EXCH.64 URZ, [UR6+0x88], UR8 ;  /* 0x0000880806ff75b2 */ /* 0x0008620008000100 */
[----:B------:R4:W1:Y:S02]  /*0a80*/  SYNCS.EXCH.64 URZ, [UR6+0x98], UR4 ;  /* 0x0000980406ff75b2 */ /* 0x0008640008000100 */
[----:B----4-:R-:W-:Y:S01]  /*0a90*/  NOP ;  /* 0x0000000000007918 */ /* 0x010fe20000000000 */
.L_x_12:
[----:B------:R-:W4:Y:S01]  /*0aa0*/  SHFL.IDX PT, R0, R87, RZ, 0x1f ;  /* 0x00001fff57007589 */ /* 0x000f2200000e0000 */
[----:B------:R-:W-:Y:S01]  /*0ab0*/  NOP ;  /* 0x0000000000007918 */ /* 0x000fe20000000000 */
[----:B----4-:R-:W-:-:S13]  /*0ac0*/  ISETP.NE.AND P0, PT, R0, 0x5, PT ;  /* 0x000000050000780c */ /* 0x010fda0003f05270 */
[----:B------:R-:W-:Y:S05]  /*0ad0*/  @P0 BRA `(.L_x_13) ;  /* 0x0000000000540947 */ /* 0x000fea0003800000 */
[----:B--23--:R-:W-:Y:S01]  /*0ae0*/  UMOV UR4, 0x400 ;  /* 0x0000040000047882 */ /* 0x00cfe20000000000 */
        /* <DEDUP_REMOVED lines=14> */
[----:B------:R4:W1:Y:S01]  /*0bd0*/  SYNCS.EXCH.64 URZ, [UR4+0xc8], UR8 ;  /* 0x0000c80804ff75b2 */ /* 0x0008620008000100 */
[----:B------:R4:W1:Y:S01]  /*0be0*/  SYNCS.EXCH.64 URZ, [UR4+0xb0], UR6 ;  /* 0x0000b00604ff75b2 */ /* 0x0008620008000100 */
[----:B------:R4:W1:Y:S01]  /*0bf0*/  SYNCS.EXCH.64 URZ, [UR4+0xd0], UR8 ;  /* 0x0000d00804ff75b2 */ /* 0x0008620008000100 */
[----:B------:R4:W1:Y:S01]  /*0c00*/  SYNCS.EXCH.64 URZ, [UR4+0xb8], UR6 ;  /* 0x0000b80604ff75b2 */ /* 0x0008620008000100 */
[----:B------:R4:W1:Y:S02]  /*0c10*/  SYNCS.EXCH.64 URZ, [UR4+0xd8], UR8 ;  /* 0x0000d80804ff75b2 */ /* 0x0008640008000100 */
[----:B----4-:R-:W-:Y:S01]  /*0c20*/  NOP ;  /* 0x0000000000007918 */ /* 0x010fe20000000000 */
.L_x_13:
[----:B------:R-:W4:Y:S01]  /*0c30*/  SHFL.IDX PT, R0, R87, RZ, 0x1f ;  /* 0x00001fff57007589 */ /* 0x000f2200000e0000 */
[----:B------:R-:W-:Y:S01]  /*0c40*/  ISETP.NE.OR P1, PT, RZ, UR25, !P1 ;  /* 0x00000019ff007c0c */ /* 0x000fe2000cf25670 */
        /* <DEDUP_REMOVED lines=12> */
[----:B------:R4:W3:Y:S01]  /*0d10*/  SYNCS.EXCH.64 URZ, [UR4+0xf0], UR6 ;  /* 0x0000f00604ff75b2 */ /* 0x0008e20008000100 */
[----:B------:R4:W1:Y:S01]  /*0d20*/  SYNCS.EXCH.64 URZ, [UR4+0xe8], UR6 ;  /* 0x0000e80604ff75b2 */ /* 0x0008620008000100 */
[----:B------:R4:W1:Y:S02]  /*0d30*/  SYNCS.EXCH.64 URZ, [UR4+0xf8], UR6 ;  /* 0x0000f80604ff75b2 */ /* 0x0008640008000100 */
[----:B----4-:R-:W-:Y:S01]  /*0d40*/  NOP ;  /* 0x0000000000007918 */ /* 0x010fe20000000000 */
.L_x_14:
[----:B------:R-:W-:Y:S01]  /*0d50*/  VOTEU.ALL UP0, P1 ;  /* 0x0000000000ff7886 */ /* 0x000fe20000800000 */
[----:B--23--:R-:W-:Y:S01]  /*0d60*/  UMOV UR4, 0x20 ;  /* 0x0000002000047882 */ /* 0x00cfe20000000000 */
[----:B------:R-:W2:Y:S01]  /*0d70*/  LDCU UR7, c[0x0][0x36c] ;  /* 0x00006d80ff0777ac */ /* 0x000ea20008000800 */
[----:B------:R-:W-:Y:S01]  /*0d80*/  NOP ;  /* 0x0000000000007918 */ /* 0x000fe20000000000 */
[----:B------:R-:W-:Y:S01]  /*0d90*/  LOP3.LUT R0, R97, 0x1f, RZ, 0xc0, !PT ;  /* 0x0000001f61007812 */ /* 0x000fe200078ec0ff */
[----:B------:R-:W-:Y:S01]  /*0da0*/  @!UP0 UMOV UR6, 0x400 ;  /* 0x0000040000068882 */ /* 0x000fe20000000000 */
[----:B------:R-:W-:-:S04]  /*0db0*/  @!UP0 UIADD3 UR4, UPT, UPT, -UR4, 0x100000, URZ ;  /* 0x0010000004048890 */ /* 0x000fc8000fffe1ff */
[----:B------:R-:W-:Y:S02]  /*0dc0*/  @!UP0 USHF.L.U32 UR5, UR4, 0xb, URZ ;  /* 0x0000000b04058899 */ /* 0x000fe400080006ff */
[----:B------:R-:W-:Y:S02]  /*0dd0*/  @!UP0 USHF.L.U32 UR4, UR4, 0x1, URZ ;  /* 0x0000000104048899 */ /* 0x000fe400080006ff */
[----:B------:R-:W-:Y:S01]  /*0de0*/  @!UP0 ULEA UR6, UR46, UR6, 0x18 ;  /* 0x000000062e068291 */ /* 0x000fe2000f8ec0ff */
[----:B------:R-:W-:Y:S01]  /*0df0*/  VOTEU.ALL UP0, P1 ;  /* 0x0000000000ff7886 */ /* 0x000fe20000800000 */
[----:B------:R-:W-:Y:S02]  /*0e00*/  UISETP.NE.AND UP4, UPT, UR25, URZ, UPT ;  /* 0x000000ff1900728c */ /* 0x000fe4000bf85270 */
[----:B--2---:R-:W-:Y:S01]  /*0e10*/  UISETP.EQ.U32.AND UP5, UPT, UR7, 0x1, UPT ;  /* 0x000000010700788c */ /* 0x004fe2000bfa2070 */
[----:B------:R-:W2:Y:S07]  /*0e20*/  FENCE.VIEW.ASYNC.S ;  /* 0x00000000000073c6 */ /* 0x000eae0000000000 */
[----:B--2---:R2:W3:Y:S01]  /*0e30*/  @!UP0 SYNCS.EXCH.64 URZ, [UR6+0x100], UR4 ;  /* 0x0001000406ff85b2 */ /* 0x0044e20008000100 */
[----:B------:R-:W-:Y:S05]  /*0e40*/  BRA.U !UP5, `(.L_x_15) ;  /* 0x000000010d087547 */ /* 0x000fea000b800000 */
[----:B-1-3--:R-:W-:Y:S01]  /*0e50*/  UCGABAR_ARV ;  /* 0x00000000000079c7 */ /* 0x00afe20008000000 */
[----:B------:R-:W-:Y:S05]  /*0e60*/  BRA `(.L_x_16) ;  /* 0x0000000000047947 */ /* 0x000fea0003800000 */
.L_x_15:
[----:B-1-3--:R-:W-:Y:S01]  /*0e70*/  NOP ;  /* 0x0000000000007918 */ /* 0x00afe20000000000 */
.L_x_16:
[----:B------:R-:W1:Y:S01]  /*0e80*/  S2UR UR20, SR_CTAID.X ;  /* 0x00000000001479c3 */ /* 0x000e620000002500 */
[----:B------:R-:W-:-:S05]  /*0e90*/  CS2R.32 R88, SR_CgaSize ;  /* 0x0000000000587805 */ /* 0x000fca0000008a00 */
[----:B------:R-:W-:-:S05]  /*0ea0*/  IMAD R88, R88, -0xa0, RZ ;  /* 0xffffff6058587824 */ /* 0x000fca00078e02ff */
[----:B--2---:R-:W-:-:S14]  /*0eb0*/  R2UR UR5, R88 ;  /* 0x00000000580572ca */ /* 0x004fdc00000e0000 */
[----:B------:R-:W2:Y:S01]  /*0ec0*/  LDCU UR5, c[0x0][UR5+0x2b0] ;  /* 0x00005600050577ac */ /* 0x000ea20008000800 */
[----:B------:R-:W-:-:S05]  /*0ed0*/  CS2R.32 R88, SR_CgaSize ;  /* 0x0000000000587805 */ /* 0x000fca0000008a00 */
[----:B------:R-:W-:-:S05]  /*0ee0*/  IMAD R88, R88, -0xa0, RZ ;  /* 0xffffff6058587824 */ /* 0x000fca00078e02ff */
[----:B------:R-:W-:-:S14]  /*0ef0*/  R2UR UR4, R88 ;  /* 0x00000000580472ca */ /* 0x000fdc00000e0000 */
[----:B------:R-:W3:Y:S01]  /*0f00*/  LDCU UR4, c[0x0][UR4+0x2b4] ;  /* 0x00005680040477ac */ /* 0x000ee20008000800 */
[----:B------:R-:W4:Y:S01]  /*0f10*/  S2UR UR7, SR_CTAID.Y ;  /* 0x00000000000779c3 */ /* 0x000f220000002600 */
[----:B------:R-:W-:-:S05]  /*0f20*/  CS2R.32 R88, SR_CgaSize ;  /* 0x0000000000587805 */ /* 0x000fca0000008a00 */
[----:B------:R-:W-:-:S05]  /*0f30*/  IMAD R88, R88, -0xa0, RZ ;  /* 0xffffff6058587824 */ /* 0x000fca00078e02ff */
[----:B------:R-:W-:-:S14]  /*0f40*/  R2UR UR8, R88 ;  /* 0x00000000580872ca */ /* 0x000fdc00000e0000 */
[----:B------:R-:W3:Y:S01]  /*0f50*/  LDCU UR8, c[0x0][UR8+0x2a0] ;  /* 0x00005400080877ac */ /* 0x000ee20008000800 */
[----:B------:R-:W3:Y:S01]  /*0f60*/  LDCU UR21, c[0x0][0xb24] ;  /* 0x00016480ff1577ac */ /* 0x000ee20008000800 */
[----:B------:R-:W1:Y:S01]  /*0f70*/  S2UR UR36, SR_CTAID.Z ;  /* 0x00000000002479c3 */ /* 0x000e620000002700 */
[----:B------:R-:W-:-:S05]  /*0f80*/  CS2R.32 R88, SR_CgaSize ;  /* 0x0000000000587805 */ /* 0x000fca0000008a00 */
[----:B------:R-:W-:-:S05]  /*0f90*/  IMAD R88, R88, -0xa0, RZ ;  /* 0xffffff6058587824 */ /* 0x000fca00078e02ff */
[----:B------:R-:W-:-:S14]  /*0fa0*/  R2UR UR63, R88 ;  /* 0x00000000583f72ca */ /* 0x000fdc00000e0000 */
[----:B------:R-:W3:Y:S01]  /*0fb0*/  LDCU UR63, c[0x0][UR63+0x2a4] ;  /* 0x000054803f3f77ac */ /* 0x000ee20008000800 */
[----:B------:R-:W-:Y:S02]  /*0fc0*/  UISETP.GT.U32.AND UP0, UPT, UR47, 0xffff, UPT ;  /* 0x0000ffff2f00788c */ /* 0x000fe4000bf04070 */
[----:B------:R-:W-:Y:S01]  /*0fd0*/  USHF.L.U32 UR27, UR46, 0xb, URZ ;  /* 0x0000000b2e1b7899 */ /* 0x000fe200080006ff */
[----:B-1----:R-:W-:Y:S01]  /*0fe0*/  I2FP.F32.U32 R3, UR20 ;  /* 0x0000001400037c45 */ /* 0x002fe20008201000 */
[----:B------:R-:W-:Y:S01]  /*0ff0*/  UMOV UR30, 0x5 ;  /* 0x00000005001e7882 */ /* 0x000fe20000000000 */
[----:B------:R-:W1:Y:S03]  /*1000*/  LDCU UR42, c[0x0][0xb24] ;  /* 0x00016480ff2a77ac */ /* 0x000e660008000800 */
[----:B--2---:R-:W-:Y:S01]  /*1010*/  FMUL R3, R3, UR5 ;  /* 0x0000000503037c20 */ /* 0x004fe20008400000 */
[----:B------:R-:W2:Y:S01]  /*1020*/  LDCU UR29, c[0x0][0xb30] ;  /* 0x00016600ff1d77ac */ /* 0x000ea20008000800 */
[----:B----4-:R-:W-:Y:S01]  /*1030*/  I2FP.F32.U32 R2, UR7 ;  /* 0x0000000700027c45 */ /* 0x010fe20008201000 */
[----:B------:R-:W-:-:S03]  /*1040*/  USHF.L.U32 UR45, UR20, 0x6, URZ ;  /* 0x00000006142d7899 */ /* 0x000fc600080006ff */
[----:B------:R-:W4:Y:S01]  /*1050*/  F2I.U32.TRUNC.NTZ R3, R3 ;  /* 0x0000000300037305 */ /* 0x000f22000020f000 */
[----:B------:R-:W-:Y:S01]  /*1060*/  USEL UR26, UR47, 0xffff, !UP0 ;  /* 0x0000ffff2f1a7887 */ /* 0x000fe2000c000000 */
[----:B---3--:R-:W-:Y:S01]  /*1070*/  FMUL R2, R2, UR4 ;  /* 0x0000000402027c20 */ /* 0x008fe20008400000 */
[----:B------:R-:W-:Y:S01]  /*1080*/  UISETP.GE.AND UP2, UPT, UR21, 0x1, UPT ;  /* 0x000000011500788c */ /* 0x000fe2000bf46270 */
[----:B------:R-:W-:-:S04]  /*1090*/  UMOV UR24, UR7 ;  /* 0x0000000700187c82 */ /* 0x000fc80008000000 */
[----:B------:R-:W3:Y:S01]  /*10a0*/  F2I.U32.TRUNC.NTZ R2, R2 ;  /* 0x0000000200027305 */ /* 0x000ee2000020f000 */
[----:B----4-:R-:W-:Y:S02]  /*10b0*/  R2UR UR4, R3 ;  /* 0x00000000030472ca */ /* 0x010fe400000e0000 */
[----:B------:R-:W-:Y:S02]  /*10c0*/  PRMT R3, RZ, 0x7610, R3 ;  /* 0x00007610ff037816 */ /* 0x000fe40000000003 */
[----:B---3--:R-:W-:Y:S02]  /*10d0*/  R2UR UR6, R2 ;  /* 0x00000000020672ca */ /* 0x008fe400000e0000 */
[----:B------:R-:W-:-:S07]  /*10e0*/  PRMT R2, RZ, 0x7610, R2 ;  /* 0x00007610ff027816 */ /* 0x000fce0000000002 */
[----:B------:R-:W-:-:S04]  /*10f0*/  UIADD3 UR5, UPT, UPT, -UR4, URZ, URZ ;  /* 0x000000ff04057290 */ /* 0x000fc8000fffe1ff */
[----:B------:R-:W-:Y:S02]  /*1100*/  UIMAD UR5, UR8, UR5, UR20 ;  /* 0x00000005080572a4 */ /* 0x000fe4000f8e0214 */
[----:B------:R-:W-:-:S04]  /*1110*/  UIADD3 UR4, UPT, UPT, -UR6, URZ, URZ ;  /* 0x000000ff06047290 */ /* 0x000fc8000fffe1ff */
[----:B------:R-:W-:Y:S01]  /*1120*/  IMAD.U32 R88, RZ, RZ, UR5 ;  /* 0x00000005ff587e24 */ /* 0x000fe2000f8e00ff */
[----:B------:R-:W-:Y:S01]  /*1130*/  UIMAD UR63, UR63, UR4, UR7 ;  /* 0x000000043f3f72a4 */ /* 0x000fe2000f8e0207 */
[----:B-12---:R-:W-:Y:S11]  /*1140*/  BRA.U UP4, `(.L_x_17) ;  /* 0x0000000104407547 */ /* 0x006ff6000b800000 */
[----:B------:R-:W-:-:S13]  /*1150*/  R2UR UR4, R88 ;  /* 0x00000000580472ca */ /* 0x000fda00000e0000 */
[----:B------:R-:W-:Y:S02]  /*1160*/  UISETP.GT.U32.AND UP0, UPT, UR4, 0x1, UPT ;  /* 0x000000010400788c */ /* 0x000fe4000bf04070 */
[----:B------:R-:W-:Y:S02]  /*1170*/  ULOP3.LUT UR4, UR4, 0xfffffffe, URZ, 0xc0, !UPT ;  /* 0xfffffffe04047892 */ /* 0x000fe4000f8ec0ff */
[----:B------:R-:W-:Y:S02]  /*1180*/  UISETP.NE.AND UP1, UPT, UR63, URZ, UP0 ;  /* 0x000000ff3f00728c */ /* 0x000fe40008725270 */
[----:B------:R-:W-:Y:S02]  /*1190*/  UISETP.NE.AND UP0, UPT, UR63, 0x1, UP0 ;  /* 0x000000013f00788c */ /* 0x000fe40008705270 */
[----:B------:R-:W-:Y:S02]  /*11a0*/  USEL UR7, URZ, 0x1, UP1 ;  /* 0x00000001ff077887 */ /* 0x000fe40008800000 */
[----:B------:R-:W-:-:S02]  /*11b0*/  USEL UR6, URZ, 0x4, UP0 ;  /* 0x00000004ff067887 */ /* 0x000fc40008000000 */
[----:B------:R-:W-:Y:S02]  /*11c0*/  USEL UR5, URZ, 0x2, UP1 ;  /* 0x00000002ff057887 */ /* 0x000fe40008800000 */
[----:B------:R-:W-:Y:S02]  /*11d0*/  ULEA UR4, UR63, UR4, 0x1 ;  /* 0x000000043f047291 */ /* 0x000fe4000f8e08ff */
[----:B------:R-:W-:Y:S02]  /*11e0*/  USEL UR8, URZ, 0x8, UP0 ;  /* 0x00000008ff087887 */ /* 0x000fe40008000000 */
[----:B------:R-:W-:-:S03]  /*11f0*/  UIADD3 UR5, UPT, UPT, UR5, UR6, UR7 ;  /* 0x0000000605057290 */ /* 0x000fc6000fffe007 */
[----:B------:R-:W-:Y:S01]  /*1200*/  UMOV UR6, 0x3 ;  /* 0x0000000300067882 */ /* 0x000fe20000000000 */
[----:B------:R-:W-:Y:S02]  /*1210*/  UIADD3 UR5, UPT, UPT, UR5, UR8, URZ ;  /* 0x0000000805057290 */ /* 0x000fe4000fffe0ff */
[----:B------:R-:W-:-:S04]  /*1220*/  USHF.L.U32 UR4, UR6, UR4, URZ ;  /* 0x0000000406047299 */ /* 0x000fc800080006ff */
[----:B------:R-:W-:Y:S02]  /*1230*/  MOV R3, UR5 ;  /* 0x0000000500037c02 */ /* 0x000fe40008000f00 */
[----:B------:R-:W-:Y:S02]  /*1240*/  IMAD.U32 R2, RZ, RZ, UR4 ;  /* 0x00000004ff027e24 */ /* 0x000fe4000f8e00ff */
.L_x_17:
[----:B------:R-:W-:Y:S05]  /*1250*/  BRA.U !UP2, `(.L_x_18) ;  /* 0x000000010ad47547 */ /* 0x000fea000b800000 */
[----:B------:R-:W1:Y:S01]  /*1260*/  LDCU.128 UR12, c[0x0][0xb10] ;  /* 0x00016200ff0c77ac */ /* 0x000e620008000c00 */
[----:B------:R-:W2:Y:S01]  /*1270*/  LDCU UR6, c[0x0][0x370] ;  /* 0x00006e00ff0677ac */ /* 0x000ea20008000800 */
[----:B------:R-:W3:Y:S01]  /*1280*/  LDCU UR5, c[0x0][0x374] ;  /* 0x00006e80ff0577ac */ /* 0x000ee20008000800 */
[----:B------:R-:W4:Y:S01]  /*1290*/  LDCU UR28, c[0x0][0xb0c] ;  /* 0x00016180ff1c77ac */ /* 0x000f220008000800 */
[----:B------:R-:W4:Y:S01]  /*12a0*/  LDCU UR4, c[0x0][0xb20] ;  /* 0x00016400ff0477ac */ /* 0x000f220008000800 */
[----:B------:R-:W4:Y:S01]  /*12b0*/  LDCU.64 UR8, c[0x0][0xb28] ;  /* 0x00016500ff0877ac */ /* 0x000f220008000a00 */
[----:B-1----:R-:W-:Y:S02]  /*12c0*/  UISETP.NE.AND UP0, UPT, UR14, 0x1, UPT ;  /* 0x000000010e00788c */ /* 0x002fe4000bf05270 */
[----:B---3--:R-:W-:Y:S02]  /*12d0*/  UIMAD.WIDE.U32 UR10, UR5, UR15, URZ ;  /* 0x0000000f050a72a5 */ /* 0x008fe4000f8e00ff */
[----:B--2---:R-:W-:-:S02]  /*12e0*/  UIMAD.WIDE.U32 UR18, UR6, UR12, URZ ;  /* 0x0000000c061272a5 */ /* 0x004fc4000f8e00ff */
[----:B----4-:R-:W-:Y:S02]  /*12f0*/  UISETP.NE.AND UP1, UPT, UR28, 0x1, UPT ;  /* 0x000000011c00788c */ /* 0x010fe4000bf25270 */
[----:B------:R-:W-:Y:S01]  /*1300*/  UISETP.NE.AND UP2, UPT, UR21, 0x1, UPT ;  /* 0x000000011500788c */ /* 0x000fe2000bf45270 */
[----:B------:R-:W-:Y:S02]  /*1310*/  UMOV UR10, UR11 ;  /* 0x0000000b000a7c82 */ /* 0x000fe40008000000 */
[----:B------:R-:W-:Y:S01]  /*1320*/  UMOV UR18, UR19 ;  /* 0x0000001300127c82 */ /* 0x000fe20008000000 */
[----:B------:R-:W-:Y:S02]  /*1330*/  @UP0 USHF.R.U32.HI UR5, URZ, UR4, UR10 ;  /* 0x00000004ff050299 */ /* 0x000fe4000801160a */
[----:B------:R-:W-:Y:S02]  /*1340*/  UIMAD.WIDE.U32 UR22, UR24, UR15, URZ ;  /* 0x0000000f181672a5 */ /* 0x000fe4000f8e00ff */
[----:B------:R-:W-:-:S02]  /*1350*/  UIMAD.WIDE.U32 UR10, UR5, UR8, URZ ;  /* 0x00000008050a72a5 */ /* 0x000fc4000f8e00ff */
[----:B------:R-:W-:Y:S02]  /*1360*/  @UP1 USHF.R.U32.HI UR6, URZ, UR13, UR18 ;  /* 0x0000000dff061299 */ /* 0x000fe40008011612 */
[----:B------:R-:W-:Y:S02]  /*1370*/  UIMAD.WIDE.U32 UR16, UR20, UR12, URZ ;  /* 0x0000000c141072a5 */ /* 0x000fe4000f8e00ff */
[----:B------:R-:W-:Y:S01]  /*1380*/  UIMAD.WIDE.U32 UR18, UR6, UR8, URZ ;  /* 0x00000008061272a5 */ /* 0x000fe2000f8e00ff */
[----:B------:R-:W-:Y:S01]  /*1390*/  UMOV UR22, UR23 ;  /* 0x0000001700167c82 */ /* 0x000fe20008000000 */
[----:B------:R-:W-:Y:S01]  /*13a0*/  UMOV UR10, UR11 ;  /* 0x0000000b000a7c82 */ /* 0x000fe20008000000 */
[----:B------:R-:W-:Y:S02]  /*13b0*/  USHF.R.U32.HI UR22, URZ, UR4, UR22 ;  /* 0x00000004ff167299 */ /* 0x000fe40008011616 */
[----:B------:R-:W-:Y:S02]  /*13c0*/  @UP2 USHF.R.U32.HI UR5, URZ, UR9, UR10 ;  /* 0x00000009ff052299 */ /* 0x000fe4000801160a */
[----:B------:R-:W-:Y:S01]  /*13d0*/  UMOV UR7, UR19 ;  /* 0x0000001300077c82 */ /* 0x000fe20008000000 */
[----:B------:R-:W-:Y:S01]  /*13e0*/  UMOV UR16, UR17 ;  /* 0x0000001100107c82 */ /* 0x000fe20008000000 */
[----:B------:R-:W-:-:S02]  /*13f0*/  @UP2 USHF.R.U32.HI UR6, URZ, UR9, UR7 ;  /* 0x00000009ff062299 */ /* 0x000fc40008011607 */
[----:B------:R-:W-:Y:S02]  /*1400*/  USHF.R.U32.HI UR13, URZ, UR13, UR16 ;  /* 0x0000000dff0d7299 */ /* 0x000fe40008011610 */
[----:B------:R-:W-:Y:S02]  /*1410*/  USEL UR4, UR24, UR22, !UP0 ;  /* 0x0000001618047287 */ /* 0x000fe4000c000000 */
[----:B------:R-:W-:Y:S02]  /*1420*/  UIMAD UR7, UR5, UR21, URZ ;  /* 0x00000015050772a4 */ /* 0x000fe4000f8e02ff */
[----:B------:R-:W-:Y:S02]  /*1430*/  USEL UR5, UR20, UR13, !UP1 ;  /* 0x0000000d14057287 */ /* 0x000fe4000c800000 */
[----:B------:R-:W-:Y:S02]  /*1440*/  UIMAD UR12, UR6, UR21, URZ ;  /* 0x00000015060c72a4 */ /* 0x000fe4000f8e02ff */
[----:B------:R-:W-:-:S02]  /*1450*/  UISETP.GE.AND UP0, UPT, UR4, UR7, UPT ;  /* 0x000000070400728c */ /* 0x000fc4000bf06270 */
[----:B------:R-:W-:Y:S02]  /*1460*/  UIMAD.WIDE.U32 UR10, UR4, UR8, URZ ;  /* 0x00000008040a72a5 */ /* 0x000fe4000f8e00ff */
[----:B------:R-:W-:Y:S02]  /*1470*/  UISETP.GE.OR UP0, UPT, UR5, UR12, UP0 ;  /* 0x0000000c0500728c */ /* 0x000fe40008706670 */
[----:B------:R-:W-:Y:S02]  /*1480*/  UIMAD.WIDE.U32 UR12, UR5, UR8, URZ ;  /* 0x00000008050c72a5 */ /* 0x000fe4000f8e00ff */
[----:B------:R-:W-:Y:S01]  /*1490*/  UIADD3 UR10, UPT, UPT, -UR4, URZ, URZ ;  /* 0x000000ff040a7290 */ /* 0x000fe2000fffe1ff */
[----:B------:R-:W-:Y:S01]  /*14a0*/  UMOV UR8, UR11 ;  /* 0x0000000b00087c82 */ /* 0x000fe20008000000 */
[----:B------:R-:W-:Y:S02]  /*14b0*/  UIADD3 UR11, UPT, UPT, -UR5, URZ, URZ ;  /* 0x000000ff050b7290 */ /* 0x000fe4000fffe1ff */
[----:B------:R-:W-:-:S03]  /*14c0*/  USHF.R.U32.HI UR8, URZ, UR9, UR8 ;  /* 0x00000009ff087299 */ /* 0x000fc60008011608 */
[----:B------:R-:W-:Y:S01]  /*14d0*/  @!UP0 UMOV UR7, UR13 ;  /* 0x0000000d00078c82 */ /* 0x000fe20008000000 */
[----:B------:R-:W-:Y:S02]  /*14e0*/  UIMAD UR24, UR14, UR10, UR24 ;  /* 0x0000000a0e1872a4 */ /* 0x000fe4000f8e0218 */
[----:B------:R-:W-:Y:S02]  /*14f0*/  USEL UR8, UR4, UR8, !UP2 ;  /* 0x0000000804087287 */ /* 0x000fe4000d000000 */
[----:B------:R-:W-:Y:S02]  /*1500*/  @!UP0 USHF.R.U32.HI UR7, URZ, UR9, UR7 ;  /* 0x00000009ff078299 */ /* 0x000fe40008011607 */
[----:B------:R-:W-:Y:S02]  /*1510*/  UIADD3 UR9, UPT, UPT, -UR8, URZ, URZ ;  /* 0x000000ff08097290 */ /* 0x000fe4000fffe1ff */
[----:B------:R-:W-:Y:S02]  /*1520*/  @!UP0 USEL UR7, UR5, UR7, !UP2 ;  /* 0x0000000705078287 */ /* 0x000fe4000d000000 */
[----:B------:R-:W-:-:S02]  /*1530*/  UIMAD UR9, UR21, UR9, UR4 ;  /* 0x00000009150972a4 */ /* 0x000fc4000f8e0204 */
[----:B------:R-:W-:Y:S02]  /*1540*/  @!UP0 UIADD3 UR8, UPT, UPT, UR8, -UR7, URZ ;  /* 0x8000000708088290 */ /* 0x000fe4000fffe0ff */
[----:B------:R-:W-:Y:S02]  /*1550*/  @!UP0 UIMAD UR6, UR9, UR6, UR7 ;  /* 0x00000006090682a4 */ /* 0x000fe4000f8e0207 */
[----:B------:R-:W-:Y:S02]  /*1560*/  @!UP0 UIMAD UR4, UR8, UR21, UR5 ;  /* 0x00000015080482a4 */ /* 0x000fe4000f8e0205 */
[----:B------:R-:W-:Y:S02]  /*1570*/  UIMAD UR20, UR28, UR11, UR20 ;  /* 0x0000000b1c1472a4 */ /* 0x000fe4000f8e0214 */
[----:B------:R-:W-:Y:S01]  /*1580*/  UIMAD UR24, UR4, UR14, UR24 ;  /* 0x0000000e041872a4 */ /* 0x000fe2000f8e0218 */
[----:B------:R-:W-:Y:S02]  /*1590*/  @!UP0 UMOV UR5, UR6 ;  /* 0x0000000600058c82 */ /* 0x000fe40008000000 */
[----:B------:R-:W-:-:S12]  /*15a0*/  UIMAD UR20, UR5, UR28, UR20 ;  /* 0x0000001c051472a4 */ /* 0x000fd8000f8e0214 */
.L_x_18:
[----:B------:R-:W-:Y:S02]  /*15b0*/  UISETP.NE.AND UP1, UPT, UR29, 0x1, UPT ;  /* 0x000000011d00788c */ /* 0x000fe4000bf25270 */
[----:B------:R-:W-:Y:S02]  /*15c0*/  ULOP3.LUT UR21, UR26, 0xffff, URZ, 0xc0, !UPT ;  /* 0x0000ffff1a157892 */ /* 0x000fe4000f8ec0ff */
[----:B------:R-:W-:Y:S02]  /*15d0*/  UISETP.NE.AND UP0, UPT, UR25, 0x2, UPT ;  /* 0x000000021900788c */ /* 0x000fe4000bf05270 */
[----:B------:R-:W-:Y:S02]  /*15e0*/  ULOP3.LUT UR22, UR27, 0x1000, URZ, 0xc0, !UPT ;  /* 0x000010001b167892 */ /* 0x000fe4000f8ec0ff */
[----:B------:R-:W-:Y:S02]  /*15f0*/  ULOP3.LUT UR45, UR45, 0x40, URZ, 0xc0, !UPT ;  /* 0x000000402d2d7892 */ /* 0x000fe4000f8ec0ff */
[----:B------:R-:W-:Y:S01]  /*1600*/  USHF.L.U32 UR21, UR30, UR21, URZ ;  /* 0x000000151e157299 */ /* 0x000fe200080006ff */
[----:B------:R-:W-:Y:S11]  /*1610*/  BRA.U UP1, `(.L_x_19) ;  /* 0x0000000101447547 */ /* 0x000ff6000b800000 */
[----:B------:R-:W1:Y:S01]  /*1620*/  LDCU.128 UR8, c[0x0][0xb10] ;  /* 0x00016200ff0877ac */ /* 0x000e620008000c00 */
[----:B------:R-:W2:Y:S01]  /*1630*/  LDCU UR12, c[0x0][0xb0c] ;  /* 0x00016180ff0c77ac */ /* 0x000ea20008000800 */
[----:B------:R-:W3:Y:S01]  /*1640*/  LDCU UR13, c[0x0][0xb20] ;  /* 0x00016400ff0d77ac */ /* 0x000ee20008000800 */
[----:B-1----:R-:W-:Y:S02]  /*1650*/  UIMAD.WIDE.U32 UR6, UR20, UR8, URZ ;  /* 0x00000008140672a5 */ /* 0x002fe4000f8e00ff */
[----:B------:R-:W-:Y:S02]  /*1660*/  UIMAD.WIDE.U32 UR4, UR24, UR11, URZ ;  /* 0x0000000b180472a5 */ /* 0x000fe4000f8e00ff */
[----:B--2---:R-:W-:Y:S02]  /*1670*/  UISETP.NE.AND UP2, UPT, UR12, 0x1, UPT ;  /* 0x000000010c00788c */ /* 0x004fe4000bf45270 */
[----:B------:R-:W-:Y:S01]  /*1680*/  UISETP.NE.AND UP1, UPT, UR10, 0x1, UPT ;  /* 0x000000010a00788c */ /* 0x000fe2000bf25270 */
[----:B------:R-:W-:-:S02]  /*1690*/  UMOV UR6, UR7 ;  /* 0x0000000700067c82 */ /* 0x000fc40008000000 */
[----:B------:R-:W-:Y:S01]  /*16a0*/  UMOV UR4, UR5 ;  /* 0x0000000500047c82 */ /* 0x000fe20008000000 */
[----:B------:R-:W-:Y:S02]  /*16b0*/  USHF.R.U32.HI UR6, URZ, UR9, UR6 ;  /* 0x00000009ff067299 */ /* 0x000fe40008011606 */
[----:B---3--:R-:W-:Y:S02]  /*16c0*/  USHF.R.U32.HI UR4, URZ, UR13, UR4 ;  /* 0x0000000dff047299 */ /* 0x008fe40008011604 */
[----:B------:R-:W-:Y:S02]  /*16d0*/  USEL UR5, UR20, UR6, !UP2 ;  /* 0x0000000614057287 */ /* 0x000fe4000d000000 */
[----:B------:R-:W-:-:S04]  /*16e0*/  USEL UR4, UR24, UR4, !UP1 ;  /* 0x0000000418047287 */ /* 0x000fc8000c800000 */
[----:B------:R-:W-:Y:S02]  /*16f0*/  UIADD3 UR6, UPT, UPT, UR5, -UR4, URZ ;  /* 0x8000000405067290 */ /* 0x000fe4000fffe0ff */
[----:B------:R-:W-:Y:S02]  /*1700*/  UIADD3 UR4, UPT, UPT, -UR5, UR4, URZ ;  /* 0x0000000405047290 */ /* 0x000fe4000fffe1ff */
[----:B------:R-:W-:Y:S02]  /*1710*/  UIMAD UR24, UR6, UR10, UR24 ;  /* 0x0000000a061872a4 */ /* 0x000fe4000f8e0218 */
[----:B------:R-:W-:-:S12]  /*1720*/  UIMAD UR20, UR4, UR12, UR20 ;  /* 0x0000000c041472a4 */ /* 0x000fd8000f8e0214 */
.L_x_19:
[----:B------:R-:W-:Y:S05]  /*1730*/  BRA.U !UP5, `(.L_x_20) ;  /* 0x000000010d0c7547 */ /* 0x000fea000b800000 */
[----:B------:R-:W-:Y:S01]  /*1740*/  UCGABAR_WAIT ;  /* 0x0000000000007dc7 */ /* 0x000fe20008000000 */
[----:B------:R-:W-:Y:S01]  /*1750*/  CCTL.IVALL ;  /* 0x00000000ff00798f */ /* 0x000fe20002000000 */
[----:B------:R-:W-:Y:S05]  /*1760*/  BRA `(.L_x_21) ;  /* 0x0000000000047947 */ /* 0x000fea0003800000 */
.L_x_20:
[----:B------:R-:W-:Y:S06]  /*1770*/  BAR.SYNC.DEFER_BLOCKING 0x0 ;  /* 0x0000000000007b1d */ /* 0x000fec0000010000 */
.L_x_21:
[----:B------:R-:W-:Y:S05]  /*1780*/  BRA.U UP0, `(.L_x_22) ;  /* 0x0000001500007547 */ /* 0x000fea000b800000 */
[----:B------:R-:W1:Y:S01]  /*1790*/  LDCU UR6, c[0x0][0x38c] ;  /* 0x00007180ff0677ac */ /* 0x000e620008000800 */
[----:B------:R-:W-:Y:S01]  /*17a0*/  PLOP3.LUT P1, PT, PT, PT, UP3, 0x80, 0x8 ;  /* 0x000000000008781c */ /* 0x000fe20003f2f038 */
[----:B------:R-:W-:Y:S01]  /*17b0*/  IMAD.MOV.U32 R12, RZ, RZ, 0x1 ;  /* 0x00000001ff0c7424 */ /* 0x000fe200078e00ff */
[----:B------:R-:W-:Y:S02]  /*17c0*/  ISETP.NE.AND P2, PT, R0, RZ, P3 ;  /* 0x000000ff0000720c */ /* 0x000fe40001f45270 */
[----:B------:R-:W-:Y:S02]  /*17d0*/  CS2R R10, SRZ ;  /* 0x00000000000a7805 */ /* 0x000fe4000001ff00 */
[----:B------:R-:W-:Y:S01]  /*17e0*/  PLOP3.LUT P1, PT, P1, PT, PT, 0x8, 0x80 ;  /* 0x000000000080781c */ /* 0x000fe20000f2e170 */
[----:B------:R-:W-:Y:S01]  /*17f0*/  IMAD.MOV.U32 R9, RZ, RZ, RZ ;  /* 0x000000ffff097224 */ /* 0x000fe200078e00ff */
[----:B------:R-:W2:Y:S01]  /*1800*/  LDCU UR38, c[0x0][0x370] ;  /* 0x00006e00ff2677ac */ /* 0x000ea20008000800 */
[----:B------:R-:W-:Y:S01]  /*1810*/  IMAD.MOV.U32 R8, RZ, RZ, 0x1 ;  /* 0x00000001ff087424 */ /* 0x000fe200078e00ff */
[----:B------:R-:W3:Y:S01]  /*1820*/  LDCU.64 UR26, c[0x0][0x348] ;  /* 0x00006900ff1a77ac */ /* 0x000ee20008000a00 */
[----:B------:R-:W-:Y:S01]  /*1830*/  ULEA.HI UR43, UR22, UR45, URZ, 0x19 ;  /* 0x0000002d162b7291 */ /* 0x000fe2000f8fc8ff */
[----:B------:R-:W4:Y:S01]  /*1840*/  LDCU UR37, c[0x0][0x374] ;  /* 0x00006e80ff2577ac */ /* 0x000f220008000800 */
[----:B-1----:R-:W-:-:S02]  /*1850*/  UIADD3 UR5, UPT, UPT, UR6, 0x7f, URZ ;  /* 0x0000007f06057890 */ /* 0x002fc4000fffe0ff */
[----:B------:R-:W-:Y:S02]  /*1860*/  UIADD3 UR47, UPT, UPT, UR6, 0xfe, URZ ;  /* 0x000000fe062f7890 */ /* 0x000fe4000fffe0ff */
[----:B------:R-:W-:Y:S01]  /*1870*/  USHF.R.S32.HI UR4, URZ, 0x1f, UR5 ;  /* 0x0000001fff047899 */ /* 0x000fe20008011405 */
[----:B------:R-:W-:-:S03]  /*1880*/  UMOV UR7, URZ ;  /* 0x000000ff00077c82 */ /* 0x000fc60008000000 */
[----:B------:R-:W-:Y:S02]  /*1890*/  ULEA.HI UR4, UR4, UR5, URZ, 0x7 ;  /* 0x0000000504047291 */ /* 0x000fe4000f8f38ff */
[----:B------:R-:W-:Y:S02]  /*18a0*/  UIADD3 UR5, UPT, UPT, UR6, -0x1, URZ ;  /* 0xffffffff06057890 */ /* 0x000fe4000fffe0ff */
[----:B------:R-:W-:Y:S02]  /*18b0*/  USHF.R.S32.HI UR40, URZ, 0x7, UR4 ;  /* 0x00000007ff287899 */ /* 0x000fe40008011404 */
[----:B------:R-:W-:Y:S02]  /*18c0*/  UISETP.GE.U32.AND UP1, UPT, UR5, -0xff, UPT ;  /* 0xffffff010500788c */ /* 0x000fe4000bf26070 */
[----:B------:R-:W-:-:S04]  /*18d0*/  UISETP.LT.U32.AND UP0, UPT, UR40, 0x5, UPT ;  /* 0x000000052800788c */ /* 0x000fc8000bf01070 */
[----:B------:R-:W-:Y:S02]  /*18e0*/  USEL UR39, UR40, 0x5, UP0 ;  /* 0x0000000528277887 */ /* 0x000fe40008000000 */
[----:B------:R-:W-:Y:S02]  /*18f0*/  UISETP.NE.AND UP0, UPT, UR25, URZ, UPT ;  /* 0x000000ff1900728c */ /* 0x000fe4000bf05270 */
[----:B------:R-:W-:Y:S02]  /*1900*/  UIADD3 UR4, UPT, UPT, UR39, -0x1, URZ ;  /* 0xffffffff27047890 */ /* 0x000fe4000fffe0ff */
[----:B------:R-:W-:Y:S02]  /*1910*/  @UP1 UIADD3 UR4, UPT, UPT, UR39, URZ, URZ ;  /* 0x000000ff27041290 */ /* 0x000fe4000fffe0ff */
[----:B------:R-:W-:Y:S02]  /*1920*/  USEL UR23, UR41, 0x2, UP0 ;  /* 0x0000000229177887 */ /* 0x000fe40008000000 */
[----:B------:R-:W-:-:S02]  /*1930*/  UIADD3 UR44, UPT, UPT, UR40, -UR39, URZ ;  /* 0x80000027282c7290 */ /* 0x000fc4000fffe0ff */
[----:B------:R-:W-:Y:S02]  /*1940*/  UIADD3 UR25, UPT, UPT, UR4, 0x1, URZ ;  /* 0x0000000104197890 */ /* 0x000fe4000fffe0ff */
[----:B--234-:R-:W-:-:S12]  /*1950*/  UIADD3 UR41, UPT, UPT, -UR4, URZ, URZ ;  /* 0x000000ff04297290 */ /* 0x01cfd8000fffe1ff */
.L_x_42:
[----:B------:R-:W-:Y:S01]  /*1960*/  UISETP.NE.AND UP0, UPT, UR46, URZ, UPT ;  /* 0x000000ff2e00728c */ /* 0x000fe2000bf05270 */
[----:B-1----:R-:W1:Y:S08]  /*1970*/  S2UR UR46, SR_CgaCtaId ;  /* 0x00000000002e79c3 */ /* 0x002e700000008800 */
[----:B------:R-:W-:Y:S05]  /*1980*/  BRA.U UP0, `(.L_x_23) ;  /* 0x0000000100347547 */ /* 0x000fea000b800000 */
[----:B------:R-:W2:Y:S01]  /*1990*/  S2R R0, SR_CgaCtaId ;  /* 0x0000000000007919 */ /* 0x000ea20000008800 */
[----:B------:R-:W-:Y:S02]  /*19a0*/  MOV R3, 0x400 ;  /* 0x0000040000037802 */ /* 0x000fe40000000f00 */
[----:B------:R-:W-:Y:S02]  /*19b0*/  SHF.L.U32 R2, R8, 0x1f, RZ ;  /* 0x0000001f08027819 */ /* 0x000fe400000006ff */
[----:B--2---:R-:W-:-:S05]  /*19c0*/  LEA R0, R0, R3, 0x18 ;  /* 0x0000000300007211 */ /* 0x004fca00078ec0ff */
[----:B------:R-:W-:-:S04]  /*19d0*/  IMAD R3, R9, 0x8, R0 ;  /* 0x0000000809037824 */ /* 0x000fc800078e0200 */
[----:B------:R-:W2:Y:S02]  /*19e0*/  SYNCS.PHASECHK.TRANS64.TRYWAIT P0, [R3+URZ+0xf0], R2 ;  /* 0x0000f002030075a7 */ /* 0x000ea400080011ff */
[----:B--2---:R-:W-:Y:S05]  /*19f0*/  @!P0 BRA `(.L_x_24) ;  /* 0x00000064007c8947 */ /* 0x004fea0003800000 */
.L_x_124:
[----:B------:R-:W-:Y:S01]  /*1a00*/  VIADD R9, R9, 0x1 ;  /* 0x0000000109097836 */ /* 0x000fe20000000000 */
[----:B------:R2:W-:Y:S04]  /*1a10*/  SYNCS.ARRIVE.TRANS64.A1T0 RZ, [R3+URZ+0xe0], RZ ;  /* 0x0000e0ff03ff79a7 */ /* 0x0005e800081000ff */
[----:B------:R-:W-:-:S04]  /*1a20*/  ISETP.NE.AND P0, PT, R9, 0x2, PT ;  /* 0x000000020900780c */ /* 0x000fc80003f05270 */
[----:B------:R-:W-:Y:S02]  /*1a30*/  SEL R9, R9, RZ, P0 ;  /* 0x000000ff09097207 */ /* 0x000fe40000000000 */
[----:B--2---:R-:W-:-:S04]  /*1a40*/  SEL R3, RZ, 0x1, P0 ;  /* 0x00000001ff037807 */ /* 0x004fc80000000000 */
[----:B------:R-:W-:-:S07]  /*1a50*/  LOP3.LUT R8, R8, R3, RZ, 0x3c, !PT ;  /* 0x0000000308087212 */ /* 0x000fce00078e3cff */
.L_x_23:
[----:B------:R-:W-:Y:S01]  /*1a60*/  UMOV UR6, 0x400 ;  /* 0x0000040000067882 */ /* 0x000fe20000000000 */
[----:B------:R-:W-:Y:S01]  /*1a70*/  SHF.L.U32 R0, R12, 0x1f, RZ ;  /* 0x0000001f0c007819 */ /* 0x000fe200000006ff */
[----:B-1----:R-:W-:Y:S02]  /*1a80*/  ULEA UR6, UR46, UR6, 0x18 ;  /* 0x000000062e067291 */ /* 0x002fe4000f8ec0ff */
[----:B------:R-:W-:Y:S02]  /*1a90*/  UISETP.GE.U32.AND UP0, UPT, UR47, 0xff, UPT ;  /* 0x000000ff2f00788c */ /* 0x000fe4000bf06070 */
[----:B------:R-:W-:Y:S02]  /*1aa0*/  ULEA UR4, UR7, UR6, 0x3 ;  /* 0x0000000607047291 */ /* 0x000fe4000f8e18ff */
[----:B------:R-:W-:Y:S01]  /*1ab0*/  ULEA UR11, UR24, UR45, 0x7 ;  /* 0x0000002d180b7291 */ /* 0x000fe2000f8e38ff */
[----:B------:R-:W-:-:S06]  /*1ac0*/  UMOV UR13, URZ ;  /* 0x000000ff000d7c82 */ /* 0x000fcc0008000000 */
[----:B------:R1:W2:Y:S01]  /*1ad0*/  SYNCS.PHASECHK.TRANS64.TRYWAIT P0, [UR4+0x28], R0 ;  /* 0x00002800ff0075a7 */ /* 0x0002a20008001104 */
[----:B------:R-:W-:-:S04]  /*1ae0*/  ULEA.HI UR4, UR20, UR20, URZ, 0x1 ;  /* 0x0000001414047291 */ /* 0x000fc8000f8f08ff */
[----:B------:R-:W-:-:S04]  /*1af0*/  USHF.L.U32 UR4, UR4, 0x6, URZ ;  /* 0x0000000604047899 */ /* 0x000fc800080006ff */
[----:B------:R-:W-:-:S04]  /*1b00*/  ULOP3.LUT UR35, UR4, 0xffffff80, URZ, 0xc0, !UPT ;  /* 0xffffff8004237892 */ /* 0x000fc8000f8ec0ff */
[----:B------:R-:W-:Y:S01]  /*1b10*/  UIADD3 UR35, UPT, UPT, UR43, UR35, URZ ;  /* 0x000000232b237290 */ /* 0x000fe2000fffe0ff */
[----:B------:R-:W-:Y:S11]  /*1b20*/  BRA.U !UP0, `(.L_x_25) ;  /* 0x0000000108c47547 */ /* 0x000ff6000b800000 */
[----:B------:R-:W-:Y:S01]  /*1b30*/  UMOV UR16, UR41 ;  /* 0x0000002900107c82 */ /* 0x000fe20008000000 */
[----:B------:R-:W-:Y:S01]  /*1b40*/  UMOV UR4, UR7 ;  /* 0x0000000700047c82 */ /* 0x000fe20008000000 */
[----:B------:R-:W-:-:S05]  /*1b50*/  UMOV UR34, URZ ;  /* 0x000000ff00227c82 */ /* 0x000fca0008000000 */
.L_x_31:
[----:B------:R-:W-:Y:S01]  /*1b60*/  ULEA UR33, UR4, UR6, 0x3 ;  /* 0x0000000604217291 */ /* 0x000fe2000f8e18ff */
[----:B------:R-:W-:Y:S01]  /*1b70*/  @P3 MOV R2, 0x8000 ;  /* 0x0000800000023802 */ /* 0x000fe20000000f00 */
[----:B--234-:R-:W-:Y:S10]  /*1b80*/  @P0 BRA `(.L_x_26) ;  /* 0x00000000000c0947 */ /* 0x01cff40003800000 */
[----:B------:R-:W-:-:S04]  /*1b90*/  SHF.L.U32 R3, R12, 0x1f, RZ ;  /* 0x0000001f0c037819 */ /* 0x000fc800000006ff */
[----:B------:R-:W2:Y:S02]  /*1ba0*/  SYNCS.PHASECHK.TRANS64.TRYWAIT P0, [UR33+0x28], R3 ;  /* 0x00002803ff0075a7 */ /* 0x000ea40008001121 */
[----:B--2---:R-:W-:Y:S05]  /*1bb0*/  @!P0 BRA `(.L_x_27) ;  /* 0x0000006400208947 */ /* 0x004fea0003800000 */
.L_x_26:
[----:B------:R2:W-:Y:S01]  /*1bc0*/  @P3 SYNCS.ARRIVE.TRANS64 RZ, [UR33], R2 ;  /* 0x00000002ffff39a7 */ /* 0x0005e20008000021 */
[----:B------:R-:W-:Y:S02]  /*1bd0*/  ULOP3.LUT UR5, UR23, 0x2, URZ, 0xfc, !UPT ;  /* 0x0000000217057892 */ /* 0x000fe4000f8efcff */
[----:B------:R-:W-:Y:S02]  /*1be0*/  UIADD3 UR16, UPT, UPT, UR16, 0x1, URZ ;  /* 0x0000000110107890 */ /* 0x000fe4000fffe0ff */
[----:B------:R-:W-:Y:S02]  /*1bf0*/  UISETP.NE.AND UP0, UPT, UR5, 0x2, UPT ;  /* 0x000000020500788c */ /* 0x000fe4000bf05270 */
[----:B------:R-:W-:-:S07]  /*1c00*/  UISETP.NE.AND UP2, UPT, UR16, 0x1, UPT ;  /* 0x000000011000788c */ /* 0x000fce000bf45270 */
[----:B------:R-:W-:Y:S05]  /*1c10*/  BRA.U UP0, `(.L_x_28) ;  /* 0x0000000100047547 */ /* 0x000fea000b800000 */
[----:B------:R-:W-:Y:S05]  /*1c20*/  BPT.TRAP 0x1 ;  /* 0x000000040000795c */ /* 0x000fea0000300000 */
.L_x_28:
[----:B------:R-:W-:Y:S04]  /*1c30*/  BSSY.RECONVERGENT B0, `(.L_x_29) ;  /* 0x0000003000007945 */ /* 0x000fe80003800200 */
[----:B------:R-:W-:Y:S05]  /*1c40*/  @!P2 BRA `(.L_x_30) ;  /* 0x000000000004a947 */ /* 0x000fea0003800000 */
[----:B------:R-:W-:Y:S05]  /*1c50*/  BPT.TRAP 0x1 ;  /* 0x000000040000795c */ /* 0x000fea0000300000 */
.L_x_30:
[----:B------:R-:W-:Y:S05]  /*1c60*/  BSYNC.RECONVERGENT B0 ;  /* 0x0000000000007941 */ /* 0x000fea0003800200 */
.L_x_29:
[----:B------:R-:W-:Y:S02]  /*1c70*/  UIADD3 UR5, UPT, UPT, UR4, 0x1, URZ ;  /* 0x0000000104057890 */ /* 0x000fe4000fffe0ff */
[----:B------:R-:W-:Y:S02]  /*1c80*/  UIADD3 UR14, UP1, UPT, UR26, 0x80, URZ ;  /* 0x000000801a0e7890 */ /* 0x000fe4000ff3e0ff */
[----:B------:R-:W-:Y:S02]  /*1c90*/  UISETP.NE.AND UP0, UPT, UR5, 0x5, UPT ;  /* 0x000000050500788c */ /* 0x000fe4000bf05270 */
[----:B------:R-:W-:Y:S02]  /*1ca0*/  ULOP3.LUT UR33, UR33, 0xfefffff8, URZ, 0xc0, !UPT ;  /* 0xfefffff821217892 */ /* 0x000fe4000f8ec0ff */
[----:B------:R-:W-:Y:S02]  /*1cb0*/  USEL UR8, URZ, 0x1, UP0 ;  /* 0x00000001ff087887 */ /* 0x000fe40008000000 */
[----:B------:R-:W-:-:S02]  /*1cc0*/  USEL UR7, UR5, URZ, UP0 ;  /* 0x000000ff05077287 */ /* 0x000fc40008000000 */
[----:B------:R-:W-:Y:S02]  /*1cd0*/  UIADD3.X UR15, UPT, UPT, URZ, UR27, URZ, UP1, !UPT ;  /* 0x0000001bff0f7290 */ /* 0x000fe40008ffe4ff */
[----:B------:R-:W-:Y:S01]  /*1ce0*/  ULEA UR5, UR7, UR6, 0x3 ;  /* 0x0000000607057291 */ /* 0x000fe2000f8e18ff */
[----:B------:R-:W-:Y:S01]  /*1cf0*/  LOP3.LUT R12, R12, UR8, RZ, 0x3c, !PT ;  /* 0x000000080c0c7c12 */ /* 0x000fe2000f8e3cff */
[----:B------:R-:W-:Y:S02]  /*1d00*/  USHF.L.U32 UR8, UR4, 0xd, URZ ;  /* 0x0000000d04087899 */ /* 0x000fe400080006ff */
[----:B------:R-:W-:Y:S01]  /*1d10*/  UIADD3 UR4, UP0, UPT, UR26, 0x180, URZ ;  /* 0x000001801a047890 */ /* 0x000fe2000ff1e0ff */
[----:B-1----:R-:W-:Y:S01]  /*1d20*/  SHF.L.U32 R0, R12, 0x1f, RZ ;  /* 0x0000001f0c007819 */ /* 0x002fe200000006ff */
[----:B------:R-:W-:Y:S02]  /*1d30*/  ULOP3.LUT UR32, UR8, UR22, URZ, 0xfc, !UPT ;  /* 0x0000001608207292 */ /* 0x000fe4000f8efcff */
[----:B------:R-:W-:Y:S01]  /*1d40*/  UPRMT UR13, URZ, 0x5410, UR21 ;  /* 0x00005410ff0d7896 */ /* 0x000fe20008000015 */
[----:B------:R3:W4:Y:S01]  /*1d50*/  SYNCS.PHASECHK.TRANS64.TRYWAIT P0, [UR5+0x28], R0 ;  /* 0x00002800ff0075a7 */ /* 0x0007220008001105 */
[----:B------:R-:W-:-:S02]  /*1d60*/  UIADD3 UR32, UPT, UPT, UR6, 0x4300, UR32 ;  /* 0x0000430006207890 */ /* 0x000fc4000fffe020 */
[----:B------:R-:W-:Y:S02]  /*1d70*/  UIADD3 UR8, UPT, UPT, UR6, 0xe300, UR8 ;  /* 0x0000e30006087890 */ /* 0x000fe4000fffe008 */
[----:B------:R-:W-:Y:S01]  /*1d80*/  UIADD3.X UR5, UPT, UPT, URZ, UR27, URZ, UP0, !UPT ;  /* 0x0000001bff057290 */ /* 0x000fe200087fe4ff */
[----:B------:R-:W-:Y:S01]  /*1d90*/  UMOV UR18, 0x0 ;  /* 0x0000000000127882 */ /* 0x000fe20000000000 */
[----:B------:R-:W-:Y:S01]  /*1da0*/  UMOV UR19, 0x10000000 ;  /* 0x1000000000137882 */ /* 0x000fe20000000000 */
[----:B------:R-:W-:Y:S01]  /*1db0*/  UMOV UR10, UR34 ;  /* 0x00000022000a7c82 */ /* 0x000fe20008000000 */
[----:B------:R-:W-:Y:S01]  /*1dc0*/  UMOV UR12, UR36 ;  /* 0x00000024000c7c82 */ /* 0x000fe20008000000 */
[----:B------:R-:W-:Y:S01]  /*1dd0*/  UMOV UR9, UR33 ;  /* 0x0000002100097c82 */ /* 0x000fe20008000000 */
[----:B------:R1:W-:Y:S03]  /*1de0*/  UTMALDG.3D.MULTICAST.2CTA [UR32], [UR14], UR13, desc[UR18] ;  /* 0x000012200e0073b4 */ /* 0x0003e6000821180d */
[----:B------:R2:W-:Y:S01]  /*1df0*/  UTMALDG.3D.2CTA [UR8], [UR4], desc[UR18] ;  /* 0x00001208040075b4 */ /* 0x0005e20008211000 */
[----:B-1----:R-:W-:Y:S01]  /*1e00*/  UIADD3 UR34, UPT, UPT, UR34, 0x80, URZ ;  /* 0x0000008022227890 */ /* 0x002fe2000fffe0ff */
[----:B------:R-:W-:Y:S01]  /*1e10*/  UMOV UR13, UR25 ;  /* 0x00000019000d7c82 */ /* 0x000fe20008000000 */
[----:B--2---:R-:W-:Y:S01]  /*1e20*/  UMOV UR4, UR7 ;  /* 0x0000000700047c82 */ /* 0x004fe20008000000 */
[----:B------:R-:W-:Y:S09]  /*1e30*/  BRA.U UP2, `(.L_x_31) ;  /* 0xfffffffd02487547 */ /* 0x000ff2000b83ffff */
.L_x_25:
[----:B------:R-:W-:Y:S01]  /*1e40*/  ULEA UR4, UR7, UR6, 0x3 ;  /* 0x0000000607047291 */ /* 0x000fe2000f8e18ff */
[----:B-1-3--:R-:W-:Y:S01]  /*1e50*/  SHF.L.U32 R0, R12, 0x1f, RZ ;  /* 0x0000001f0c007819 */ /* 0x00afe200000006ff */
[----:B------:R-:W-:Y:S01]  /*1e60*/  @!P1 SYNCS.ARRIVE.TRANS64.A1T0 RZ, [UR6+0x78], RZ ;  /* 0x000078ffffff99a7 */ /* 0x000fe20008100006 */
[----:B------:R-:W-:-:S06]  /*1e70*/  UISETP.GT.AND UP0, UPT, UR40, UR39, UPT ;  /* 0x000000272800728c */ /* 0x000fcc000bf04270 */
[----:B--2-4-:R1:W2:Y:S03]  /*1e80*/  SYNCS.PHASECHK.TRANS64.TRYWAIT P0, [UR4+0x28], R0 ;  /* 0x00002800ff0075a7 */ /* 0x0142a60008001104 */
[----:B------:R-:W-:Y:S05]  /*1e90*/  BRA.U !UP0, `(.L_x_32) ;  /* 0x0000000108c47547 */ /* 0x000fea000b800000 */
[----:B------:R-:W-:Y:S01]  /*1ea0*/  UIADD3 UR24, UPT, UPT, UR44, UR13, URZ ;  /* 0x0000000d2c187290 */ /* 0x000fe2000fffe0ff */
[----:B------:R-:W-:-:S11]  /*1eb0*/  UMOV UR4, UR7 ;  /* 0x0000000700047c82 */ /* 0x000fd60008000000 */
.L_x_38:
[----:B------:R-:W-:Y:S01]  /*1ec0*/  ULEA UR17, UR4, UR6, 0x3 ;  /* 0x0000000604117291 */ /* 0x000fe2000f8e18ff */
[----:B--2---:R-:W-:Y:S01]  /*1ed0*/  @P3 MOV R2, 0x8000 ;  /* 0x0000800000023802 */ /* 0x004fe20000000f00 */
[----:B--2-4-:R-:W-:Y:S10]  /*1ee0*/  @P0 BRA `(.L_x_33) ;  /* 0x00000000000c0947 */ /* 0x014ff40003800000 */
[----:B------:R-:W-:-:S04]  /*1ef0*/  SHF.L.U32 R3, R12, 0x1f, RZ ;  /* 0x0000001f0c037819 */ /* 0x000fc800000006ff */
[----:B------:R-:W2:Y:S02]  /*1f00*/  SYNCS.PHASECHK.TRANS64.TRYWAIT P0, [UR17+0x28], R3 ;  /* 0x00002803ff0075a7 */ /* 0x000ea40008001111 */
[----:B--2---:R-:W-:Y:S05]  /*1f10*/  @!P0 BRA `(.L_x_34) ;  /* 0x0000006000608947 */ /* 0x004fea0003800000 */
.L_x_33:
[----:B------:R2:W-:Y:S01]  /*1f20*/  @P3 SYNCS.ARRIVE.TRANS64 RZ, [UR17], R2 ;  /* 0x00000002ffff39a7 */ /* 0x0005e20008000011 */
[----:B------:R-:W-:-:S04]  /*1f30*/  ULOP3.LUT UR5, UR23, 0x2, URZ, 0xfc, !UPT ;  /* 0x0000000217057892 */ /* 0x000fc8000f8efcff */
[----:B------:R-:W-:-:S09]  /*1f40*/  UISETP.NE.AND UP0, UPT, UR5, 0x2, UPT ;  /* 0x000000020500788c */ /* 0x000fd2000bf05270 */
[----:B------:R-:W-:Y:S05]  /*1f50*/  BRA.U UP0, `(.L_x_35) ;  /* 0x0000000100047547 */ /* 0x000fea000b800000 */
[----:B------:R-:W-:Y:S05]  /*1f60*/  BPT.TRAP 0x1 ;  /* 0x000000040000795c */ /* 0x000fea0000300000 */
.L_x_35:
[----:B------:R-:W-:Y:S04]  /*1f70*/  BSSY.RECONVERGENT B0, `(.L_x_36) ;  /* 0x0000003000007945 */ /* 0x000fe80003800200 */
[----:B------:R-:W-:Y:S05]  /*1f80*/  @!P2 BRA `(.L_x_37) ;  /* 0x000000000004a947 */ /* 0x000fea0003800000 */
[----:B------:R-:W-:Y:S05]  /*1f90*/  BPT.TRAP 0x1 ;  /* 0x000000040000795c */ /* 0x000fea0000300000 */
.L_x_37:
[----:B------:R-:W-:Y:S05]  /*1fa0*/  BSYNC.RECONVERGENT B0 ;  /* 0x0000000000007941 */ /* 0x000fea0003800200 */
.L_x_36:
[----:B------:R-:W-:Y:S02]  /*1fb0*/  UIADD3 UR5, UPT, UPT, UR4, 0x1, URZ ;  /* 0x0000000104057890 */ /* 0x000fe4000fffe0ff */
[----:B------:R-:W-:Y:S02]  /*1fc0*/  USHF.L.U32 UR18, UR13, 0x7, URZ ;  /* 0x000000070d127899 */ /* 0x000fe400080006ff */
[----:B------:R-:W-:Y:S02]  /*1fd0*/  UISETP.NE.AND UP0, UPT, UR5, 0x5, UPT ;  /* 0x000000050500788c */ /* 0x000fe4000bf05270 */
[----:B------:R-:W-:Y:S02]  /*1fe0*/  ULOP3.LUT UR17, UR17, 0xfefffff8, URZ, 0xc0, !UPT ;  /* 0xfefffff811117892 */ /* 0x000fe4000f8ec0ff */
[----:B------:R-:W-:Y:S02]  /*1ff0*/  USEL UR8, URZ, 0x1, UP0 ;  /* 0x00000001ff087887 */ /* 0x000fe40008000000 */
[----:B------:R-:W-:-:S02]  /*2000*/  USEL UR7, UR5, URZ, UP0 ;  /* 0x000000ff05077287 */ /* 0x000fc40008000000 */
[----:B------:R-:W-:Y:S02]  /*2010*/  UIADD3 UR14, UP0, UPT, UR26, 0x180, URZ ;  /* 0x000001801a0e7890 */ /* 0x000fe4000ff1e0ff */
        /* <DEDUP_REMOVED lines=9> */
[----:B------:R-:W-:Y:S02]  /*20b0*/  UIADD3.X UR5, UPT, UPT, URZ, UR27, URZ, UP1, !UPT ;  /* 0x0000001bff057290 */ /* 0x000fe40008ffe4ff */
[----:B------:R-:W-:Y:S02]  /*20c0*/  UIADD3 UR8, UPT, UPT, UR6, 0xe300, UR8 ;  /* 0x0000e30006087890 */ /* 0x000fe4000fffe008 */
[----:B------:R-:W-:Y:S01]  /*20d0*/  UIADD3.X UR15, UPT, UPT, URZ, UR27, URZ, UP0, !UPT ;  /* 0x0000001bff0f7290 */ /* 0x000fe200087fe4ff */
[----:B------:R-:W-:Y:S01]  /*20e0*/  UMOV UR28, 0x0 ;  /* 0x00000000001c7882 */ /* 0x000fe20000000000 */
[----:B------:R-:W-:Y:S01]  /*20f0*/  UMOV UR29, 0x10000000 ;  /* 0x10000000001d7882 */ /* 0x000fe20000000000 */
[----:B------:R-:W-:Y:S01]  /*2100*/  UMOV UR19, UR35 ;  /* 0x0000002300137c82 */ /* 0x000fe20008000000 */
[----:B------:R-:W-:Y:S01]  /*2110*/  UMOV UR20, UR36 ;  /* 0x0000002400147c82 */ /* 0x000fe20008000000 */
[----:B------:R-:W-:Y:S01]  /*2120*/  UMOV UR12, UR36 ;  /* 0x00000024000c7c82 */ /* 0x000fe20008000000 */
[----:B------:R1:W-:Y:S01]  /*2130*/  UTMALDG.3D.MULTICAST.2CTA [UR16], [UR4], UR10, desc[UR28] ;  /* 0x00001c10040073b4 */ /* 0x0003e2000821180a */
[----:B------:R-:W-:Y:S01]  /*2140*/  UMOV UR9, UR17 ;  /* 0x0000001100097c82 */ /* 0x000fe20008000000 */
[----:B------:R-:W-:-:S04]  /*2150*/  UIADD3 UR13, UPT, UPT, UR13, 0x1, URZ ;  /* 0x000000010d0d7890 */ /* 0x000fc8000fffe0ff */
[----:B------:R-:W-:Y:S01]  /*2160*/  UISETP.NE.AND UP0, UPT, UR13, UR24, UPT ;  /* 0x000000180d00728c */ /* 0x000fe2000bf05270 */
[----:B-1----:R-:W-:Y:S01]  /*2170*/  UMOV UR10, UR18 ;  /* 0x00000012000a7c82 */ /* 0x002fe20008000000 */
[----:B------:R-:W-:Y:S01]  /*2180*/  UMOV UR4, UR7 ;  /* 0x0000000700047c82 */ /* 0x000fe20008000000 */
[----:B------:R3:W-:Y:S06]  /*2190*/  UTMALDG.3D.2CTA [UR8], [UR14], desc[UR28] ;  /* 0x00001c080e0075b4 */ /* 0x0007ec0008211000 */
[----:B---3--:R-:W-:Y:S05]  /*21a0*/  BRA.U UP0, `(.L_x_38) ;  /* 0xfffffffd00447547 */ /* 0x008fea000b83ffff */
.L_x_32:
[C---:B------:R-:W-:Y:S01]  /*21b0*/  LEA R3, R11.reuse, UR6, 0x3 ;  /* 0x000000060b037c11 */ /* 0x040fe2000f8e18ff */
[----:B------:R-:W-:Y:S01]  /*21c0*/  NOP ;  /* 0x0000000000007918 */ /* 0x000fe20000000000 */
[----:B-1----:R-:W-:Y:S02]  /*21d0*/  SHF.L.U32 R0, R10, 0x1f, RZ ;  /* 0x0000001f0a007819 */ /* 0x002fe400000006ff */
[----:B------:R-:W-:Y:S02]  /*21e0*/  LEA R5, R11, UR6, 0x4 ;  /* 0x000000060b057c11 */ /* 0x000fe4000f8e20ff */
[----:B--2-4-:R-:W1:Y:S02]  /*21f0*/  SYNCS.PHASECHK.TRANS64.TRYWAIT P0, [R3+URZ+0x80], R0 ;  /* 0x00008000030075a7 */ /* 0x014e6400080011ff */
[----:B-1----:R-:W-:Y:S05]  /*2200*/  @!P0 BRA `(.L_x_39) ;  /* 0x0000005c00bc8947 */ /* 0x002fea0003800000 */
.L_x_127:
[----:B------:R-:W2:Y:S01]  /*2210*/  LDS.128 R4, [R5+0x110] ;  /* 0x0001100005047984 */ /* 0x000ea20000000c00 */
[----:B------:R-:W-:Y:S01]  /*2220*/  UISETP.GE.AND UP0, UPT, UR42, 0x1, UPT ;  /* 0x000000012a00788c */ /* 0x000fe2000bf06270 */
[----:B------:R-:W-:Y:S01]  /*2230*/  @!PT LDS RZ, [RZ] ;  /* 0x00000000fffff984 */ /* 0x000fe20000000800 */
[----:B------:R-:W-:Y:S01]  /*2240*/  @!PT LDS RZ, [RZ] ;  /* 0x00000000fffff984 */ /* 0x000fe20000000800 */
[----:B------:R-:W-:Y:S01]  /*2250*/  @!PT LDS RZ, [RZ] ;  /* 0x00000000fffff984 */ /* 0x000fe20000000800 */
[----:B------:R-:W-:Y:S01]  /*2260*/  @!PT LDS RZ, [RZ] ;  /* 0x00000000fffff984 */ /* 0x000fe20000000800 */
[----:B------:R3:W-:Y:S06]  /*2270*/  MEMBAR.ALL.CTA ;  /* 0x0000000000007992 */ /* 0x0007ec0000008000 */
[----:B---3--:R-:W3:Y:S01]  /*2280*/  FENCE.VIEW.ASYNC.S ;  /* 0x00000000000073c6 */ /* 0x008ee20000000000 */
[----:B--2---:R-:W-:-:S13]  /*2290*/  LOP3.LUT P0, RZ, R6, 0x1, RZ, 0xc0, !PT ;  /* 0x0000000106ff7812 */ /* 0x004fda000780c0ff */
[----:B---3--:R-:W-:Y:S01]  /*22a0*/  VOTEU.ANY UP1, P0 ;  /* 0x0000000000ff7886 */ /* 0x008fe20000020100 */
[----:B------:R-:W-:-:S13]  /*22b0*/  PLOP3.LUT P0, PT, PT, PT, UP1, 0x80, 0x8 ;  /* 0x000000000008781c */ /* 0x000fda0003f0f018 */
[----:B-1----:R-:W-:Y:S02]  /*22c0*/  @P0 LOP3.LUT R0, R5, 0xffff, RZ, 0xc0, !PT ;  /* 0x0000ffff05000812 */ /* 0x002fe400078ec0ff */
[----:B------:R-:W-:Y:S02]  /*22d0*/  @P0 MOV R2, R4 ;  /* 0x0000000400020202 */ /* 0x000fe40000000f00 */
[----:B------:R-:W-:Y:S01]  /*22e0*/  @P0 R2UR UR5, R0 ;  /* 0x00000000000502ca */ /* 0x000fe200000e0000 */
[----:B------:R-:W-:Y:S01]  /*22f0*/  VIADD R0, R3, 0x90 ;  /* 0x0000009003007836 */ /* 0x000fe20000000000 */
[----:B------:R-:W-:Y:S02]  /*2300*/  @P0 SHF.R.U32.HI R4, RZ, 0x10, R5 ;  /* 0x00000010ff040819 */ /* 0x000fe40000011605 */
[----:B------:R-:W-:Y:S02]  /*2310*/  @P0 R2UR UR8, R2 ;  /* 0x00000000020802ca */ /* 0x000fe400000e0000 */
[----:B------:R-:W-:-:S02]  /*2320*/  PRMT R0, RZ, 0x654, R0 ;  /* 0x00000654ff007816 */ /* 0x000fc40000000000 */
[----:B------:R-:W-:Y:S02]  /*2330*/  @P0 R2UR UR4, R4 ;  /* 0x00000000040402ca */ /* 0x000fe400000e0000 */
[----:B------:R1:W-:Y:S03]  /*2340*/  SYNCS.ARRIVE.TRANS64.RED.A1T0 RZ, [R0+URZ], RZ ;  /* 0x000000ff00ff79a7 */ /* 0x0003e600081004ff */
[----:B------:R-:W-:-:S04]  /*2350*/  @UP1 UMOV UR30, UR5 ;  /* 0x00000005001e1c82 */ /* 0x000fc80008000000 */
[----:B------:R-:W-:-:S04]  /*2360*/  @UP1 UMOV UR31, UR8 ;  /* 0x00000008001f1c82 */ /* 0x000fc80008000000 */
[----:B------:R-:W-:Y:S01]  /*2370*/  @UP1 UMOV UR36, UR4 ;  /* 0x0000000400241c82 */ /* 0x000fe20008000000 */
[----:B------:R-:W-:Y:S05]  /*2380*/  BRA.U !UP0, `(.L_x_40) ;  /* 0x0000000108d47547 */ /* 0x000fea000b800000 */
[----:B------:R-:W2:Y:S01]  /*2390*/  LDCU.128 UR12, c[0x0][0xb10] ;  /* 0x00016200ff0c77ac */ /* 0x000ea20008000c00 */
[----:B------:R-:W3:Y:S01]  /*23a0*/  LDCU UR24, c[0x0][0xb20] ;  /* 0x00016400ff1877ac */ /* 0x000ee20008000800 */
[----:B------:R-:W4:Y:S01]  /*23b0*/  LDCU UR20, c[0x0][0xb0c] ;  /* 0x00016180ff1477ac */ /* 0x000f220008000800 */
[----:B------:R-:W1:Y:S01]  /*23c0*/  LDCU.64 UR10, c[0x0][0xb28] ;  /* 0x00016500ff0a77ac */ /* 0x000e620008000a00 */
[----:B------:R-:W-:Y:S02]  /*23d0*/  UISETP.NE.AND UP3, UPT, UR42, 0x1, UPT ;  /* 0x000000012a00788c */ /* 0x000fe4000bf65270 */
[----:B--2---:R-:W-:Y:S02]  /*23e0*/  UIMAD.WIDE.U32 UR8, UR37, UR15, URZ ;  /* 0x0000000f250872a5 */ /* 0x004fe4000f8e00ff */
[----:B------:R-:W-:Y:S02]  /*23f0*/  UIMAD.WIDE.U32 UR4, UR38, UR12, URZ ;  /* 0x0000000c260472a5 */ /* 0x000fe4000f8e00ff */
[----:B------:R-:W-:-:S02]  /*2400*/  UISETP.NE.AND UP0, UPT, UR14, 0x1, UPT ;  /* 0x000000010e00788c */ /* 0x000fc4000bf05270 */
[----:B------:R-:W-:Y:S01]  /*2410*/  UIMAD.WIDE.U32 UR28, UR30, UR15, URZ ;  /* 0x0000000f1e1c72a5 */ /* 0x000fe2000f8e00ff */
[----:B------:R-:W-:Y:S02]  /*2420*/  UMOV UR8, UR9 ;  /* 0x0000000900087c82 */ /* 0x000fe40008000000 */
[----:B------:R-:W-:Y:S01]  /*2430*/  UMOV UR4, UR5 ;  /* 0x0000000500047c82 */ /* 0x000fe20008000000 */
[----:B---3--:R-:W-:Y:S02]  /*2440*/  USHF.R.U32.HI UR8, URZ, UR24, UR8 ;  /* 0x00000018ff087299 */ /* 0x008fe40008011608 */
[----:B----4-:R-:W-:Y:S02]  /*2450*/  UISETP.NE.AND UP2, UPT, UR20, 0x1, UPT ;  /* 0x000000011400788c */ /* 0x010fe4000bf45270 */
[----:B------:R-:W-:Y:S02]  /*2460*/  USHF.R.U32.HI UR4, URZ, UR13, UR4 ;  /* 0x0000000dff047299 */ /* 0x000fe40008011604 */
[----:B------:R-:W-:-:S02]  /*2470*/  USEL UR5, UR37, UR8, !UP0 ;  /* 0x0000000825057287 */ /* 0x000fc4000c000000 */
[----:B------:R-:W-:Y:S02]  /*2480*/  USEL UR8, UR38, UR4, !UP2 ;  /* 0x0000000426087287 */ /* 0x000fe4000d000000 */
[----:B-1----:R-:W-:Y:S01]  /*2490*/  UIMAD.WIDE.U32 UR16, UR5, UR10, URZ ;  /* 0x0000000a051072a5 */ /* 0x002fe2000f8e00ff */
[----:B------:R-:W-:Y:S01]  /*24a0*/  UMOV UR4, UR29 ;  /* 0x0000001d00047c82 */ /* 0x000fe20008000000 */
[----:B------:R-:W-:Y:S02]  /*24b0*/  UIMAD.WIDE.U32 UR18, UR31, UR12, URZ ;  /* 0x0000000c1f1272a5 */ /* 0x000fe4000f8e00ff */
[----:B------:R-:W-:-:S03]  /*24c0*/  UIMAD.WIDE.U32 UR28, UR8, UR10, URZ ;  /* 0x0000000a081c72a5 */ /* 0x000fc6000f8e00ff */
[----:B------:R-:W-:Y:S01]  /*24d0*/  UMOV UR16, UR17 ;  /* 0x0000001100107c82 */ /* 0x000fe20008000000 */
[----:B------:R-:W-:Y:S02]  /*24e0*/  USHF.R.U32.HI UR4, URZ, UR24, UR4 ;  /* 0x00000018ff047299 */ /* 0x000fe40008011604 */
[----:B------:R-:W-:Y:S01]  /*24f0*/  @UP3 USHF.R.U32.HI UR5, URZ, UR11, UR16 ;  /* 0x0000000bff053299 */ /* 0x000fe20008011610 */
[----:B------:R-:W-:Y:S01]  /*2500*/  UMOV UR18, UR19 ;  /* 0x0000001300127c82 */ /* 0x000fe20008000000 */
[----:B------:R-:W-:Y:S01]  /*2510*/  UMOV UR28, UR29 ;  /* 0x0000001d001c7c82 */ /* 0x000fe20008000000 */
[----:B------:R-:W-:Y:S02]  /*2520*/  USHF.R.U32.HI UR13, URZ, UR13, UR18 ;  /* 0x0000000dff0d7299 */ /* 0x000fe40008011612 */
[----:B------:R-:W-:Y:S02]  /*2530*/  USEL UR4, UR30, UR4, !UP0 ;  /* 0x000000041e047287 */ /* 0x000fe4000c000000 */
[----:B------:R-:W-:-:S02]  /*2540*/  @UP3 USHF.R.U32.HI UR8, URZ, UR11, UR28 ;  /* 0x0000000bff083299 */ /* 0x000fc4000801161c */
[----:B------:R-:W-:Y:S02]  /*2550*/  UIMAD UR9, UR42, UR5, URZ ;  /* 0x000000052a0972a4 */ /* 0x000fe4000f8e02ff */
[----:B------:R-:W-:Y:S02]  /*2560*/  USEL UR5, UR31, UR13, !UP2 ;  /* 0x0000000d1f057287 */ /* 0x000fe4000d000000 */
[----:B------:R-:W-:Y:S02]  /*2570*/  UIMAD UR12, UR42, UR8, URZ ;  /* 0x000000082a0c72a4 */ /* 0x000fe4000f8e02ff */
[----:B------:R-:W-:Y:S02]  /*2580*/  UISETP.GE.AND UP0, UPT, UR4, UR9, UPT ;  /* 0x000000090400728c */ /* 0x000fe4000bf06270 */
[----:B------:R-:W-:Y:S02]  /*2590*/  UIMAD.WIDE.U32 UR16, UR4, UR10, URZ ;  /* 0x0000000a041072a5 */ /* 0x000fe4000f8e00ff */
[----:B------:R-:W-:-:S02]  /*25a0*/  UISETP.GE.OR UP0, UPT, UR5, UR12, UP0 ;  /* 0x0000000c0500728c */ /* 0x000fc40008706670 */
        /* <DEDUP_REMOVED lines=19> */
.L_x_40:
[----:B------:R-:W2:Y:S02]  /*26e0*/  LDCU UR4, c[0x0][0xb30] ;  /* 0x00016600ff0477ac */ /* 0x000ea40008000800 */
[----:B--2---:R-:W-:-:S09]  /*26f0*/  UISETP.NE.AND UP0, UPT, UR4, 0x1, UPT ;  /* 0x000000010400788c */ /* 0x004fd2000bf05270 */
[----:B------:R-:W-:Y:S05]  /*2700*/  BRA.U UP0, `(.L_x_41) ;  /* 0x0000000100447547 */ /* 0x000fea000b800000 */
[----:B------:R-:W2:Y:S01]  /*2710*/  LDCU.128 UR12, c[0x0][0xb10] ;  /* 0x00016200ff0c77ac */ /* 0x000ea20008000c00 */
[----:B------:R-:W3:Y:S01]  /*2720*/  LDCU UR10, c[0x0][0xb0c] ;  /* 0x00016180ff0a77ac */ /* 0x000ee20008000800 */
[----:B------:R-:W4:Y:S01]  /*2730*/  LDCU UR11, c[0x0][0xb20] ;  /* 0x00016400ff0b77ac */ /* 0x000f220008000800 */
[----:B--2---:R-:W-:Y:S02]  /*2740*/  UIMAD.WIDE.U32 UR8, UR31, UR12, URZ ;  /* 0x0000000c1f0872a5 */ /* 0x004fe4000f8e00ff */
[----:B------:R-:W-:Y:S02]  /*2750*/  UIMAD.WIDE.U32 UR4, UR30, UR15, URZ ;  /* 0x0000000f1e0472a5 */ /* 0x000fe4000f8e00ff */
[----:B---3--:R-:W-:Y:S02]  /*2760*/  UISETP.NE.AND UP2, UPT, UR10, 0x1, UPT ;  /* 0x000000010a00788c */ /* 0x008fe4000bf45270 */
[----:B------:R-:W-:Y:S01]  /*2770*/  UISETP.NE.AND UP0, UPT, UR14, 0x1, UPT ;  /* 0x000000010e00788c */ /* 0x000fe2000bf05270 */
[----:B------:R-:W-:-:S02]  /*2780*/  UMOV UR8, UR9 ;  /* 0x0000000900087c82 */ /* 0x000fc40008000000 */
[----:B------:R-:W-:Y:S01]  /*2790*/  UMOV UR4, UR5 ;  /* 0x0000000500047c82 */ /* 0x000fe20008000000 */
[----:B------:R-:W-:Y:S02]  /*27a0*/  USHF.R.U32.HI UR13, URZ, UR13, UR8 ;  /* 0x0000000dff0d7299 */ /* 0x000fe40008011608 */
[----:B----4-:R-:W-:Y:S02]  /*27b0*/  USHF.R.U32.HI UR4, URZ, UR11, UR4 ;  /* 0x0000000bff047299 */ /* 0x010fe40008011604 */
[----:B------:R-:W-:Y:S02]  /*27c0*/  USEL UR5, UR31, UR13, !UP2 ;  /* 0x0000000d1f057287 */ /* 0x000fe4000d000000 */
[----:B------:R-:W-:-:S04]  /*27d0*/  USEL UR4, UR30, UR4, !UP0 ;  /* 0x000000041e047287 */ /* 0x000fc8000c000000 */
[----:B------:R-:W-:Y:S02]  /*27e0*/  UIADD3 UR8, UPT, UPT, UR5, -UR4, URZ ;  /* 0x8000000405087290 */ /* 0x000fe4000fffe0ff */
[----:B------:R-:W-:Y:S02]  /*27f0*/  UIADD3 UR4, UPT, UPT, -UR5, UR4, URZ ;  /* 0x0000000405047290 */ /* 0x000fe4000fffe1ff */
[----:B------:R-:W-:Y:S02]  /*2800*/  UIMAD UR30, UR8, UR14, UR30 ;  /* 0x0000000e081e72a4 */ /* 0x000fe4000f8e021e */
[----:B------:R-:W-:-:S12]  /*2810*/  UIMAD UR31, UR4, UR10, UR31 ;  /* 0x0000000a041f72a4 */ /* 0x000fd8000f8e021f */
.L_x_41:
[----:B------:R-:W-:Y:S01]  /*2820*/  VIADD R11, R11, 0x1 ;  /* 0x000000010b0b7836 */ /* 0x000fe20000000000 */
[----:B------:R-:W-:Y:S01]  /*2830*/  R2UR UR4, R88 ;  /* 0x00000000580472ca */ /* 0x000fe200000e0000 */
[----:B------:R-:W-:Y:S01]  /*2840*/  UIADD3 UR24, UPT, UPT, UR30, UR63, URZ ;  /* 0x0000003f1e187290 */ /* 0x000fe2000fffe0ff */
[----:B------:R-:W-:Y:S02]  /*2850*/  PLOP3.LUT P1, PT, PT, PT, PT, 0x80, 0x8 ;  /* 0x000000000008781c */ /* 0x000fe40003f2f070 */
[----:B------:R-:W-:-:S04]  /*2860*/  ISETP.NE.AND P0, PT, R11, 0x2, PT ;  /* 0x000000020b00780c */ /* 0x000fc80003f05270 */
[----:B------:R-:W-:Y:S02]  /*2870*/  SEL R3, RZ, 0x1, P0 ;  /* 0x00000001ff037807 */ /* 0x000fe40000000000 */
[----:B------:R-:W-:Y:S02]  /*2880*/  SEL R11, R11, RZ, P0 ;  /* 0x000000ff0b0b7207 */ /* 0x000fe40000000000 */
[----:B------:R-:W-:Y:S01]  /*2890*/  LOP3.LUT R10, R10, R3, RZ, 0x3c, !PT ;  /* 0x000000030a0a7212 */ /* 0x000fe200078e3cff */
[----:B------:R-:W-:Y:S01]  /*28a0*/  UIADD3 UR20, UPT, UPT, UR31, UR4, URZ ;  /* 0x000000041f147290 */ /* 0x000fe2000fffe0ff */
[----:B------:R-:W-:Y:S11]  /*28b0*/  BRA.U UP1, `(.L_x_42) ;  /* 0xfffffff101287547 */ /* 0x000ff6000b83ffff */
[----:B------:R-:W-:Y:S01]  /*28c0*/  UIADD3 UR8, UPT, UPT, UR6, 0x28, URZ ;  /* 0x0000002806087890 */ /* 0x000fe2000fffe0ff */
[----:B------:R-:W-:-:S03]  /*28d0*/  SHF.L.U32 R3, R12, 0x1f, RZ ;  /* 0x0000001f0c037819 */ /* 0x000fc600000006ff */
[----:B------:R-:W-:-:S09]  /*28e0*/  ULEA UR4, UR7, UR8, 0x3 ;  /* 0x0000000807047291 */ /* 0x000fd2000f8e18ff */
[----:B------:R-:W2:Y:S02]  /*28f0*/  SYNCS.PHASECHK.TRANS64.TRYWAIT P0, [UR4], R3 ;  /* 0x00000003ff0075a7 */ /* 0x000ea40008001104 */
[----:B--2---:R-:W-:Y:S05]  /*2900*/  @!P0 BRA `(.L_x_43) ;  /* 0x0000005800108947 */ /* 0x004fea0003800000 */
.L_x_129:
[----:B------:R-:W-:-:S04]  /*2910*/  UIADD3 UR4, UPT, UPT, UR7, 0x1, URZ ;  /* 0x0000000107047890 */ /* 0x000fc8000fffe0ff */
[----:B------:R-:W-:-:S04]  /*2920*/  UISETP.NE.AND UP0, UPT, UR4, 0x5, UPT ;  /* 0x000000050400788c */ /* 0x000fc8000bf05270 */
[----:B------:R-:W-:Y:S02]  /*2930*/  USEL UR6, URZ, 0x1, UP0 ;  /* 0x00000001ff067887 */ /* 0x000fe40008000000 */
[----:B------:R-:W-:-:S04]  /*2940*/  USEL UR4, UR4, URZ, UP0 ;  /* 0x000000ff04047287 */ /* 0x000fc80008000000 */
[----:B------:R-:W-:Y:S01]  /*2950*/  ULEA UR5, UR4, UR8, 0x3 ;  /* 0x0000000804057291 */ /* 0x000fe2000f8e18ff */
[----:B------:R-:W-:-:S04]  /*2960*/  LOP3.LUT R2, R12, UR6, RZ, 0x3c, !PT ;  /* 0x000000060c027c12 */ /* 0x000fc8000f8e3cff */
[----:B-1----:R-:W-:-:S04]  /*2970*/  SHF.L.U32 R3, R2, 0x1f, RZ ;  /* 0x0000001f02037819 */ /* 0x002fc800000006ff */
[----:B------:R-:W1:Y:S02]  /*2980*/  SYNCS.PHASECHK.TRANS64.TRYWAIT P0, [UR5], R3 ;  /* 0x00000003ff0075a7 */ /* 0x000e640008001105 */
[----:B-1----:R-:W-:Y:S05]  /*2990*/  @!P0 BRA `(.L_x_44) ;  /* 0x0000005800048947 */ /* 0x002fea0003800000 */
.L_x_131:
        /* <DEDUP_REMOVED lines=9> */
.L_x_133:
        /* <DEDUP_REMOVED lines=9> */
.L_x_135:
[----:B------:R-:W-:-:S04]  /*2ac0*/  UIADD3 UR4, UPT, UPT, UR4, 0x1, URZ ;  /* 0x0000000104047890 */ /* 0x000fc8000fffe0ff */
[----:B------:R-:W-:-:S04]  /*2ad0*/  UISETP.NE.AND UP0, UPT, UR4, 0x5, UPT ;  /* 0x000000050400788c */ /* 0x000fc8000bf05270 */
[----:B------:R-:W-:Y:S02]  /*2ae0*/  USEL UR5, URZ, 0x1, UP0 ;  /* 0x00000001ff057887 */ /* 0x000fe40008000000 */
[----:B------:R-:W-:-:S04]  /*2af0*/  USEL UR4, UR4, URZ, UP0 ;  /* 0x000000ff04047287 */ /* 0x000fc80008000000 */
[----:B------:R-:W-:Y:S01]  /*2b00*/  ULEA UR4, UR4, UR8, 0x3 ;  /* 0x0000000804047291 */ /* 0x000fe2000f8e18ff */
[----:B-1----:R-:W-:-:S04]  /*2b10*/  LOP3.LUT R3, R2, UR5, RZ, 0x3c, !PT ;  /* 0x0000000502037c12 */ /* 0x002fc8000f8e3cff */
[----:B------:R-:W-:Y:S01]  /*2b20*/  SHF.L.U32 R3, R3, 0x1f, RZ ;  /* 0x0000001f03037819 */ /* 0x000fe200000006ff */
[----:B------:R-:W-:-:S07]  /*2b30*/  IMAD.U32 R0, RZ, RZ, UR4 ;  /* 0x00000004ff007e24 */ /* 0x000fce000f8e00ff */
.L_x_47:
[----:B-1----:R1:W2:Y:S02]  /*2b40*/  SYNCS.PHASECHK.TRANS64.TRYWAIT P0, [R0+URZ], R3 ;  /* 0x00000003000075a7 */ /* 0x0022a400080011ff */
[----:B--2---:R-:W-:Y:S05]  /*2b50*/  @!P0 NANOSLEEP.SYNCS 0x989680 ;  /* 0x009896800000895d */ /* 0x004fea0003900000 */
[----:B------:R-:W2:Y:S02]  /*2b60*/  @!P0 SYNCS.PHASECHK.TRANS64 P0, [R0+URZ], R3 ;  /* 0x00000003000085a7 */ /* 0x000ea400080010ff */
[----:B--2---:R-:W-:Y:S05]  /*2b70*/  @P0 EXIT ;  /* 0x000000000000094d */ /* 0x004fea0003800000 */
[----:B------:R-:W-:Y:S05]  /*2b80*/  BRA `(.L_x_47) ;  /* 0xfffffffc00ec7947 */ /* 0x000fea000383ffff */
.L_x_22:
[----:B------:R-:W-:-:S04]  /*2b90*/  UISETP.NE.AND UP0, UPT, UR46, URZ, UPT ;  /* 0x000000ff2e00728c */ /* 0x000fc8000bf05270 */
[----:B------:R-:W-:-:S09]  /*2ba0*/  UISETP.NE.OR UP0, UPT, UR25, 0x1, UP0 ;  /* 0x000000011900788c */ /* 0x000fd20008705670 */
[----:B------:R-:W-:Y:S05]  /*2bb0*/  BRA.U UP0, `(.L_x_48) ;  /* 0x0000000500487547 */ /* 0x000fea000b800000 */
[----:B------:R-:W-:Y:S01]  /*2bc0*/  ISETP.GE.U32.AND P2, PT, R0, 0x4, PT ;  /* 0x000000040000780c */ /* 0x000fe20003f46070 */
[----:B------:R-:W-:Y:S01]  /*2bd0*/  IMAD.MOV.U32 R12, RZ, RZ, 0x1 ;  /* 0x00000001ff0c7424 */ /* 0x000fe200078e00ff */
[----:B------:R-:W-:Y:S02]  /*2be0*/  CS2R R10, SRZ ;  /* 0x00000000000a7805 */ /* 0x000fe4000001ff00 */
[----:B------:R-:W-:Y:S01]  /*2bf0*/  CS2R R8, SRZ ;  /* 0x0000000000087805 */ /* 0x000fe2000001ff00 */
[----:B------:R-:W-:Y:S01]  /*2c00*/  UMOV UR6, 0x400 ;  /* 0x0000040000067882 */ /* 0x000fe20000000000 */
[----:B------:R-:W-:Y:S01]  /*2c10*/  UMOV UR5, URZ ;  /* 0x000000ff00057c82 */ /* 0x000fe20008000000 */
[----:B------:R-:W-:-:S12]  /*2c20*/  ULEA UR6, UR46, UR6, 0x18 ;  /* 0x000000062e067291 */ /* 0x000fd8000f8ec0ff */
.L_x_52:
[----:B------:R-:W-:Y:S02]  /*2c30*/  LEA R2, R8, UR6, 0x3 ;  /* 0x0000000608027c11 */ /* 0x000fe4000f8e18ff */
[----:B------:R-:W-:-:S03]  /*2c40*/  SHF.L.U32 R5, R9, 0x1f, RZ ;  /* 0x0000001f09057819 */ /* 0x000fc600000006ff */
[----:B------:R-:W-:Y:S01]  /*2c50*/  VIADD R4, R2, 0xf0 ;  /* 0x000000f002047836 */ /* 0x000fe20000000000 */
[----:B------:R-:W1:Y:S02]  /*2c60*/  SYNCS.PHASECHK.TRANS64.TRYWAIT P0, [R2+URZ+0xe0], R5 ;  /* 0x0000e005020075a7 */ /* 0x000e6400080011ff */
[----:B-1----:R-:W-:Y:S05]  /*2c70*/  @!P0 BRA `(.L_x_49) ;  /* 0x0000005400948947 */ /* 0x002fea0003800000 */
.L_x_136:
[----:B------:R-:W-:Y:S01]  /*2c80*/  ULEA UR4, UR5, UR6, 0x3 ;  /* 0x0000000605047291 */ /* 0x000fe2000f8e18ff */
[----:B------:R-:W-:Y:S02]  /*2c90*/  PRMT R4, RZ, 0x654, R4 ;  /* 0x00000654ff047816 */ /* 0x000fe40000000004 */
[----:B-1----:R-:W-:Y:S01]  /*2ca0*/  SHF.L.U32 R5, R12, 0x1f, RZ ;  /* 0x0000001f0c057819 */ /* 0x002fe200000006ff */
[----:B------:R-:W-:Y:S01]  /*2cb0*/  UIADD3 UR7, UPT, UPT, UR4, 0x80, URZ ;  /* 0x0000008004077890 */ /* 0x000fe2000fffe0ff */
[----:B------:R1:W-:Y:S05]  /*2cc0*/  SYNCS.ARRIVE.TRANS64.RED.A1T0 RZ, [R4+URZ], RZ ;  /* 0x000000ff04ff79a7 */ /* 0x0003ea00081004ff */
[----:B------:R-:W-:Y:S01]  /*2cd0*/  IMAD.U32 R7, RZ, RZ, UR7 ;  /* 0x00000007ff077e24 */ /* 0x000fe2000f8e00ff */
[----:B------:R-:W2:Y:S04]  /*2ce0*/  SYNCS.PHASECHK.TRANS64.TRYWAIT P0, [UR4+0x90], R5 ;  /* 0x00009005ff0075a7 */ /* 0x000ea80008001104 */
[----:B------:R-:W-:Y:S01]  /*2cf0*/  PRMT R6, R0, 0x654, R7 ;  /* 0x0000065400067816 */ /* 0x000fe20000000007 */
[----:B-1----:R-:W-:Y:S01]  /*2d00*/  @!P2 IMAD.MOV.U32 R4, RZ, RZ, 0x10 ;  /* 0x00000010ff04a424 */ /* 0x002fe200078e00ff */
[----:B--2---:R-:W-:Y:S06]  /*2d10*/  @!P0 BRA `(.L_x_50) ;  /* 0x0000005400808947 */ /* 0x004fec0003800000 */
.L_x_138:
[----:B------:R-:W-:Y:S01]  /*2d20*/  ULEA UR8, UR5, UR6, 0x4 ;  /* 0x0000000605087291 */ /* 0x000fe2000f8e20ff */
[----:B------:R-:W-:Y:S01]  /*2d30*/  SEL R3, R6, R3, !P2 ;  /* 0x0000000306037207 */ /* 0x000fe20005000000 */
[----:B------:R-:W-:Y:S01]  /*2d40*/  UIADD3 UR9, UPT, UPT, UR4, 0x80, URZ ;  /* 0x0000008004097890 */ /* 0x000fe2000fffe0ff */
[----:B-1----:R-:W-:Y:S01]  /*2d50*/  LEA R2, R11, UR6, 0x3 ;  /* 0x000000060b027c11 */ /* 0x002fe2000f8e18ff */
[----:B------:R-:W-:Y:S01]  /*2d60*/  UIADD3 UR8, UPT, UPT, UR8, 0x110, URZ ;  /* 0x0000011008087890 */ /* 0x000fe2000fffe0ff */
[----:B------:R-:W-:Y:S01]  /*2d70*/  SHF.L.U32 R5, R10, 0x1f, RZ ;  /* 0x0000001f0a057819 */ /* 0x000fe200000006ff */
[----:B------:R1:W-:Y:S01]  /*2d80*/  @!P2 SYNCS.ARRIVE.TRANS64.RED RZ, [R3+URZ], R4 ;  /* 0x0000000403ffa9a7 */ /* 0x0003e200080004ff */
[----:B------:R-:W-:Y:S01]  /*2d90*/  UIADD3 UR4, UPT, UPT, UR5, 0x1, URZ ;  /* 0x0000000105047890 */ /* 0x000fe2000fffe0ff */
[----:B------:R-:W-:-:S03]  /*2da0*/  VIADD R8, R8, 0x1 ;  /* 0x0000000108087836 */ /* 0x000fc60000000000 */
[----:B------:R-:W-:Y:S02]  /*2db0*/  UISETP.NE.AND UP0, UPT, UR4, 0x2, UPT ;  /* 0x000000020400788c */ /* 0x000fe4000bf05270 */
[----:B------:R-:W-:Y:S06]  /*2dc0*/  UGETNEXTWORKID.BROADCAST [UR8], [UR9] ;  /* 0x00000000080073ca */ /* 0x000fec0008000100 */
[----:B------:R-:W-:Y:S01]  /*2dd0*/  USEL UR7, URZ, 0x1, UP0 ;  /* 0x00000001ff077887 */ /* 0x000fe20008000000 */
[----:B------:R-:W-:Y:S01]  /*2de0*/  ISETP.NE.AND P0, PT, R8, 0x2, PT ;  /* 0x000000020800780c */ /* 0x000fe20003f05270 */
[----:B------:R-:W-:Y:S01]  /*2df0*/  USEL UR5, UR4, URZ, UP0 ;  /* 0x000000ff04057287 */ /* 0x000fe20008000000 */
[----:B------:R-:W2:Y:S03]  /*2e00*/  SYNCS.PHASECHK.TRANS64.TRYWAIT P1, [R2+URZ+0x80], R5 ;  /* 0x00008005020075a7 */ /* 0x000ea600080211ff */
[----:B------:R-:W-:Y:S01]  /*2e10*/  LOP3.LUT R12, R12, UR7, RZ, 0x3c, !PT ;  /* 0x000000070c0c7c12 */ /* 0x000fe2000f8e3cff */
[----:B-12---:R-:W-:Y:S07]  /*2e20*/  @!P1 BRA `(.L_x_51) ;  /* 0x0000005400549947 */ /* 0x006fee0003800000 */
.L_x_139:
[C---:B------:R-:W-:Y:S01]  /*2e30*/  LEA R4, R11.reuse, UR6, 0x4 ;  /* 0x000000060b047c11 */ /* 0x040fe2000f8e20ff */
[----:B-1----:R-:W-:Y:S01]  /*2e40*/  VIADD R2, R2, 0x90 ;  /* 0x0000009002027836 */ /* 0x002fe20000000000 */
[----:B------:R-:W-:Y:S01]  /*2e50*/  SEL R8, R8, RZ, P0 ;  /* 0x000000ff08087207 */ /* 0x000fe20000000000 */
[----:B------:R-:W-:-:S03]  /*2e60*/  VIADD R11, R11, 0x1 ;  /* 0x000000010b0b7836 */ /* 0x000fc60000000000 */
[----:B------:R-:W1:Y:S01]  /*2e70*/  LDS.128 R4, [R4+0x110] ;  /* 0x0001100004047984 */ /* 0x000e620000000c00 */
[----:B------:R-:W-:Y:S02]  /*2e80*/  PRMT R2, RZ, 0x654, R2 ;  /* 0x00000654ff027816 */ /* 0x000fe40000000002 */
[C---:B------:R-:W-:Y:S01]  /*2e90*/  ISETP.NE.AND P1, PT, R11.reuse, 0x2, PT ;  /* 0x000000020b00780c */ /* 0x040fe20003f25270 */
[----:B------:R-:W-:Y:S01]  /*2ea0*/  @!PT LDS RZ, [RZ] ;  /* 0x00000000fffff984 */ /* 0x000fe20000000800 */
[----:B------:R-:W-:Y:S01]  /*2eb0*/  @!PT LDS RZ, [RZ] ;  /* 0x00000000fffff984 */ /* 0x000fe20000000800 */
[----:B------:R-:W-:Y:S01]  /*2ec0*/  @!PT LDS RZ, [RZ] ;  /* 0x00000000fffff984 */ /* 0x000fe20000000800 */
[----:B------:R-:W-:Y:S01]  /*2ed0*/  @!PT LDS RZ, [RZ] ;  /* 0x00000000fffff984 */ /* 0x000fe20000000800 */
[----:B------:R2:W-:Y:S06]  /*2ee0*/  MEMBAR.ALL.CTA ;  /* 0x0000000000007992 */ /* 0x0005ec0000008000 */
[----:B--2---:R-:W2:Y:S01]  /*2ef0*/  FENCE.VIEW.ASYNC.S ;  /* 0x00000000000073c6 */ /* 0x004ea20000000000 */
[----:B------:R-:W-:Y:S01]  /*2f00*/  SEL R11, R11, RZ, P1 ;  /* 0x000000ff0b0b7207 */ /* 0x000fe20000800000 */
[----:B--2---:R2:W-:Y:S01]  /*2f10*/  SYNCS.ARRIVE.TRANS64.RED.A1T0 RZ, [R2+URZ], RZ ;  /* 0x000000ff02ff79a7 */ /* 0x0045e200081004ff */
[----:B-1----:R-:W-:-:S02]  /*2f20*/  LOP3.LUT P3, RZ, R6, 0x1, RZ, 0xc0, !PT ;  /* 0x0000000106ff7812 */ /* 0x002fc4000786c0ff */
[----:B------:R-:W-:-:S04]  /*2f30*/  SEL R5, RZ, 0x1, P1 ;  /* 0x00000001ff057807 */ /* 0x000fc80000800000 */
[----:B------:R-:W-:Y:S02]  /*2f40*/  LOP3.LUT R10, R10, R5, RZ, 0x3c, !PT ;  /* 0x000000050a0a7212 */ /* 0x000fe400078e3cff */
[----:B--2---:R-:W-:-:S04]  /*2f50*/  SEL R2, RZ, 0x1, P0 ;  /* 0x00000001ff027807 */ /* 0x004fc80000000000 */
[----:B------:R-:W-:Y:S01]  /*2f60*/  LOP3.LUT R9, R9, R2, RZ, 0x3c, !PT ;  /* 0x0000000209097212 */ /* 0x000fe200078e3cff */
[----:B------:R-:W-:Y:S06]  /*2f70*/  @P3 BRA `(.L_x_52) ;  /* 0xfffffffc002c3947 */ /* 0x000fec000383ffff */
[----:B------:R-:W-:Y:S01]  /*2f80*/  ULEA UR4, UR5, UR6, 0x3 ;  /* 0x0000000605047291 */ /* 0x000fe2000f8e18ff */
[----:B------:R-:W-:-:S08]  /*2f90*/  SHF.L.U32 R3, R12, 0x1f, RZ ;  /* 0x0000001f0c037819 */ /* 0x000fd000000006ff */
[----:B------:R-:W1:Y:S02]  /*2fa0*/  SYNCS.PHASECHK.TRANS64 P0, [UR4+0x90], R3 ;  /* 0x00009003ff0075a7 */ /* 0x000e640008001004 */
[----:B-1----:R-:W-:Y:S05]  /*2fb0*/  @P0 BRA `(.L_x_53) ;  /* 0x0000000000080947 */ /* 0x002fea0003800000 */
[----:B------:R-:W1:Y:S02]  /*2fc0*/  SYNCS.PHASECHK.TRANS64.TRYWAIT P0, [UR4+0x90], R3 ;  /* 0x00009003ff0075a7 */ /* 0x000e640008001104 */
[----:B-1----:R-:W-:Y:S05]  /*2fd0*/  @!P0 BRA `(.L_x_54) ;  /* 0x0000005000fc8947 */ /* 0x002fea0003800000 */
.L_x_53:
[----:B------:R-:W-:-:S04]  /*2fe0*/  UIADD3 UR7, UPT, UPT, UR5, 0x1, URZ ;  /* 0x0000000105077890 */ /* 0x000fc8000fffe0ff */
[----:B------:R-:W-:-:S04]  /*2ff0*/  UISETP.NE.AND UP0, UPT, UR7, 0x2, UPT ;  /* 0x000000020700788c */ /* 0x000fc8000bf05270 */
[----:B------:R-:W-:Y:S02]  /*3000*/  USEL UR8, URZ, 0x1, UP0 ;  /* 0x00000001ff087887 */ /* 0x000fe40008000000 */
[----:B------:R-:W-:-:S04]  /*3010*/  USEL UR7, UR7, URZ, UP0 ;  /* 0x000000ff07077287 */ /* 0x000fc80008000000 */
[----:B------:R-:W-:Y:S01]  /*3020*/  ULEA UR7, UR7, UR6, 0x3 ;  /* 0x0000000607077291 */ /* 0x000fe2000f8e18ff */
[----:B-1----:R-:W-:-:S04]  /*3030*/  LOP3.LUT R3, R12, UR8, RZ, 0x3c, !PT ;  /* 0x000000080c037c12 */ /* 0x002fc8000f8e3cff */
[----:B------:R-:W-:-:S04]  /*3040*/  SHF.L.U32 R0, R3, 0x1f, RZ ;  /* 0x0000001f03007819 */ /* 0x000fc800000006ff */
[----:B------:R-:W1:Y:S02]  /*3050*/  SYNCS.PHASECHK.TRANS64 P0, [UR7+0x90], R0 ;  /* 0x00009000ff0075a7 */ /* 0x000e640008001007 */
[----:B-1----:R-:W-:Y:S05]  /*3060*/  @P0 EXIT ;  /* 0x000000000000094d */ /* 0x002fea0003800000 */
[----:B------:R-:W-:Y:S02]  /*3070*/  SHF.L.U32 R3, R3, 0x1f, RZ ;  /* 0x0000001f03037819 */ /* 0x000fe400000006ff */
[----:B------:R-:W-:-:S07]  /*3080*/  MOV R0, UR7 ;  /* 0x0000000700007c02 */ /* 0x000fce0008000f00 */
.L_x_55:
[----:B-1----:R1:W2:Y:S02]  /*3090*/  SYNCS.PHASECHK.TRANS64.TRYWAIT P0, [R0+URZ+0x90], R3 ;  /* 0x00009003000075a7 */ /* 0x0022a400080011ff */
[----:B--2---:R-:W-:Y:S05]  /*30a0*/  @!P0 NANOSLEEP.SYNCS 0x989680 ;  /* 0x009896800000895d */ /* 0x004fea0003900000 */
[----:B------:R-:W2:Y:S02]  /*30b0*/  @!P0 SYNCS.PHASECHK.TRANS64 P0, [R0+URZ+0x90], R3 ;  /* 0x00009003000085a7 */ /* 0x000ea400080010ff */
[----:B--2---:R-:W-:Y:S05]  /*30c0*/  @P0 EXIT ;  /* 0x000000000000094d */ /* 0x004fea0003800000 */
[----:B------:R-:W-:Y:S05]  /*30d0*/  BRA `(.L_x_55) ;  /* 0xfffffffc00ec7947 */ /* 0x000fea000383ffff */
.L_x_48:
[----:B------:R-:W-:Y:S05]  /*30e0*/  BRA.U UP4, `(.L_x_56) ;  /* 0x0000001104d87547 */ /* 0x000fea000b800000 */
[----:B------:R-:W-:Y:S01]  /*30f0*/  UMOV UR4, 0x40 ;  /* 0x0000004000047882 */ /* 0x000fe20000000000 */
[----:B------:R-:W-:Y:S01]  /*3100*/  NOP ;  /* 0x0000000000007918 */ /* 0x000fe20000000000 */
[----:B------:R-:W-:Y:S01]  /*3110*/  ULEA UR5, UR46, UR4, 0x18 ;  /* 0x000000042e057291 */ /* 0x000fe2000f8ec0ff */
[----:B------:R-:W-:Y:S02]  /*3120*/  UMOV UR6, 0x400 ;  /* 0x0000040000067882 */ /* 0x000fe40000000000 */
[----:B------:R-:W-:-:S06]  /*3130*/  ULEA UR6, UR46, UR6, 0x18 ;  /* 0x000000062e067291 */ /* 0x000fcc000f8ec0ff */
[----:B------:R-:W1:Y:S02]  /*3140*/  LDS.U8 R0, [UR5+0x1c] ;  /* 0x00001c05ff007984 */ /* 0x000e640008000000 */
[----:B-1----:R-:W-:-:S13]  /*3150*/  ISETP.NE.AND P0, PT, R0, RZ, PT ;  /* 0x000000ff0000720c */ /* 0x002fda0003f05270 */
[----:B------:R-:W-:Y:S05]  /*3160*/  @P0 BRA `(.L_x_57) ;  /* 0x0000000400080947 */ /* 0x000fea0003800000 */
[----:B------:R-:W-:Y:S02]  /*3170*/  UISETP.NE.U32.AND UP1, UPT, UR47, 0x1, UPT ;  /* 0x000000012f00788c */ /* 0x000fe4000bf25070 */
[----:B------:R-:W-:-:S07]  /*3180*/  UIADD3 UR7, UPT, UPT, UR5, 0x8, URZ ;  /* 0x0000000805077890 */ /* 0x000fce000fffe0ff */
[----:B------:R-:W-:Y:S05]  /*3190*/  BRA.U !UP1, `(.L_x_58) ;  /* 0x00000001099c7547 */ /* 0x000fea000b800000 */
[----:B------:R-:W-:Y:S01]  /*31a0*/  ELECT P0, URZ, PT ;  /* 0x0000000000ff782f */ /* 0x000fe20003800000 */
[----:B------:R-:W-:-:S12]  /*31b0*/  BSSY B0, `(.L_x_58) ;  /* 0x0000025000007945 */ /* 0x000fd80003800000 */
[----:B------:R-:W-:Y:S05]  /*31c0*/  @!P0 BRA `(.L_x_59) ;  /* 0x00000000008c8947 */ /* 0x000fea0003800000 */
[----:B------:R-:W-:-:S05]  /*31d0*/  UMOV UR4, 0x10 ;  /* 0x0000001000047882 */ /* 0x000fca0000000000 */
[----:B------:R-:W-:Y:S04]  /*31e0*/  DEPBAR.LE SB1, 0x36 ;  /* 0x00009d800000791a */ /* 0x000fe80000000000 */
[----:B------:R-:W1:Y:S02]  /*31f0*/  UTCATOMSWS.2CTA.FIND_AND_SET.ALIGN UP0, UR4, UR4 ;  /* 0x00000004000475e3 */ /* 0x000e640008200800 */
[----:B-1----:R-:W-:Y:S01]  /*3200*/  MOV R11, UR4 ;  /* 0x00000004000b7c02 */ /* 0x002fe20008000f00 */
[----:B------:R-:W-:Y:S06]  /*3210*/  BRA.U UP0, `(.L_x_60) ;  /* 0x0000000100187547 */ /* 0x000fec000b800000 */
.L_x_61:
[----:B------:R-:W-:Y:S05]  /*3220*/  NANOSLEEP 0x64 ;  /* 0x000000640000795d */ /* 0x000fea0003800000 */
[----:B------:R-:W-:-:S05]  /*3230*/  UMOV UR4, 0x10 ;  /* 0x0000001000047882 */ /* 0x000fca0000000000 */
[----:B------:R-:W-:Y:S04]  /*3240*/  DEPBAR.LE SB1, 0x36 ;  /* 0x00009d800000791a */ /* 0x000fe80000000000 */
[----:B------:R-:W1:Y:S02]  /*3250*/  UTCATOMSWS.2CTA.FIND_AND_SET.ALIGN UP0, UR4, UR4 ;  /* 0x00000004000475e3 */ /* 0x000e640008200800 */
[----:B-1----:R-:W-:Y:S01]  /*3260*/  MOV R11, UR4 ;  /* 0x00000004000b7c02 */ /* 0x002fe20008000f00 */
[----:B------:R-:W-:Y:S05]  /*3270*/  BRA.U !UP0, `(.L_x_61) ;  /* 0xfffffffd08e87547 */ /* 0x000fea000b83ffff */
.L_x_60:
[----:B------:R-:W1:Y:S01]  /*3280*/  LDS R7, [UR5+0x10] ;  /* 0x00001005ff077984 */ /* 0x000e620008000800 */
[----:B------:R-:W-:Y:S01]  /*3290*/  IMAD.U32 R5, RZ, RZ, UR6 ;  /* 0x00000006ff057e24 */ /* 0x000fe2000f8e00ff */
[----:B------:R-:W-:-:S03]  /*32a0*/  MOV R4, UR48 ;  /* 0x0000003000047c02 */ /* 0x000fc60008000f00 */
[----:B------:R-:W-:Y:S01]  /*32b0*/  VIADD R5, R5, 0x130 ;  /* 0x0000013005057836 */ /* 0x000fe20000000000 */
[----:B-1----:R-:W-:-:S04]  /*32c0*/  SHF.L.U32 R7, R7, 0x1f, RZ ;  /* 0x0000001f07077819 */ /* 0x002fc800000006ff */
[----:B------:R-:W1:Y:S02]  /*32d0*/  SYNCS.PHASECHK.TRANS64.TRYWAIT P0, [UR5+0x8], R7 ;  /* 0x00000807ff0075a7 */ /* 0x000e640008001105 */
[----:B-1----:R-:W-:Y:S05]  /*32e0*/  @P0 BRA `(.L_x_62) ;  /* 0x0000000000080947 */ /* 0x002fea0003800000 */
[----:B------:R-:W1:Y:S02]  /*32f0*/  SYNCS.PHASECHK.TRANS64.TRYWAIT P0, [UR5+0x8], R7 ;  /* 0x00000807ff0075a7 */ /* 0x000e640008001105 */
[----:B-1----:R-:W-:Y:S05]  /*3300*/  @!P0 BRA `(.L_x_63) ;  /* 0x0000005000488947 */ /* 0x002fea0003800000 */
.L_x_62:
[----:B-1----:R-:W-:Y:S01]  /*3310*/  HFMA2 R0, -RZ, RZ, 0, 5.9604644775390625e-08 ;  /* 0x00000001ff007431 */ /* 0x002fe200000001ff */
[----:B------:R-:W-:Y:S01]  /*3320*/  UPRMT UR4, UR48, 0x654, UR7 ;  /* 0x0000065430047896 */ /* 0x000fe20008000007 */
[----:B------:R-:W-:Y:S01]  /*3330*/  IMAD.MOV.U32 R8, RZ, RZ, 0xffff ;  /* 0x0000ffffff087424 */ /* 0x000fe200078e00ff */
[----:B------:R-:W-:Y:S01]  /*3340*/  PRMT R4, R4, 0x654, R5 ;  /* 0x0000065404047816 */ /* 0x000fe20000000005 */
[----:B------:R-:W-:Y:S02]  /*3350*/  IMAD.MOV.U32 R6, RZ, RZ, 0x4 ;  /* 0x00000004ff067424 */ /* 0x000fe400078e00ff */
[----:B------:R-:W-:Y:S01]  /*3360*/  IMAD.SHL.U32 R9, R11, 0x20, RZ ;  /* 0x000000200b097824 */ /* 0x000fe200078e00ff */
[----:B------:R-:W-:Y:S02]  /*3370*/  MOV R5, UR4 ;  /* 0x0000000400057c02 */ /* 0x000fe40008000f00 */
[-C--:B------:R-:W-:Y:S01]  /*3380*/  SHF.L.U32 R8, R8, R11.reuse, RZ ;  /* 0x0000000b08087219 */ /* 0x080fe200000006ff */
[----:B------:R1:W-:Y:S01]  /*3390*/  SYNCS.ARRIVE.TRANS64.RED RZ, [UR4], R6 ;  /* 0x00000006ffff79a7 */ /* 0x0003e20008000404 */
[----:B------:R-:W-:Y:S01]  /*33a0*/  SHF.L.U32 R7, R0, R11, RZ ;  /* 0x0000000b00077219 */ /* 0x000fe200000006ff */
[----:B------:R1:W-:Y:S04]  /*33b0*/  STS [UR6+0x130], R9 ;  /* 0x00013009ff007988 */ /* 0x0003e80008000806 */
[----:B------:R1:W-:Y:S04]  /*33c0*/  STAS [R4.64], R11 ;  /* 0x0000000b04007dbd */ /* 0x0003e8000c0008ff */
[----:B------:R1:W-:Y:S04]  /*33d0*/  ATOMS.OR RZ, [UR5+0x14], R8 ;  /* 0x00001408ffff798c */ /* 0x0003e8000b000005 */
[----:B------:R1:W-:Y:S04]  /*33e0*/  ATOMS.OR RZ, [UR5+0x18], R7 ;  /* 0x00001807ffff798c */ /* 0x0003e8000b000005 */
[----:B------:R1:W-:Y:S02]  /*33f0*/  ATOMS.XOR RZ, [UR5+0x10], R0 ;  /* 0x00001000ffff798c */ /* 0x0003e4000b800005 */
.L_x_59:
[----:B------:R-:W-:Y:S05]  /*3400*/  BSYNC B0 ;  /* 0x0000000000007941 */ /* 0x000fea0003800000 */
.L_x_58:
[----:B------:R-:W-:Y:S05]  /*3410*/  BRA.U UP1, `(.L_x_64) ;  /* 0x00000001016c7547 */ /* 0x000fea000b800000 */
[----:B------:R-:W-:-:S03]  /*3420*/  UMOV UR4, 0xffffffff ;  /* 0xffffffff00047882 */ /* 0x000fc60000000000 */
[----:B------:R-:W-:Y:S05]  /*3430*/  BRA.DIV UR4, `(.L_x_65) ;  /* 0x0000005204147947 */ /* 0x000fea000b800000 */
[----:B------:R-:W-:-:S13]  /*3440*/  ELECT P6, URZ, PT ;  /* 0x0000000000ff782f */ /* 0x000fda00038c0000 */
.L_x_143:
[----:B------:R-:W-:Y:S05]  /*3450*/  @!P6 BRA `(.L_x_64) ;  /* 0x00000000005ce947 */ /* 0x000fea0003800000 */
[----:B-1----:R-:W1:Y:S02]  /*3460*/  LDS R5, [UR5+0x10] ;  /* 0x00001005ff057984 */ /* 0x002e640008000800 */
[----:B-1----:R-:W-:-:S04]  /*3470*/  SHF.L.U32 R5, R5, 0x1f, RZ ;  /* 0x0000001f05057819 */ /* 0x002fc800000006ff */
[----:B------:R-:W1:Y:S02]  /*3480*/  SYNCS.PHASECHK.TRANS64.TRYWAIT P0, [UR5+0x8], R5 ;  /* 0x00000805ff0075a7 */ /* 0x000e640008001105 */
[----:B-1----:R-:W-:Y:S05]  /*3490*/  @P0 BRA `(.L_x_66) ;  /* 0x0000000000080947 */ /* 0x002fea0003800000 */
[----:B------:R-:W1:Y:S02]  /*34a0*/  SYNCS.PHASECHK.TRANS64.TRYWAIT P0, [UR5+0x8], R5 ;  /* 0x00000805ff0075a7 */ /* 0x000e640008001105 */
[----:B-1----:R-:W-:Y:S05]  /*34b0*/  @!P0 BRA `(.L_x_67) ;  /* 0x0000005000148947 */ /* 0x002fea0003800000 */
.L_x_66:
[----:B------:R-:W2:Y:S01]  /*34c0*/  LDS R7, [UR6+0x130] ;  /* 0x00013006ff077984 */ /* 0x000ea20008000800 */
[----:B-1----:R-:W-:Y:S02]  /*34d0*/  HFMA2 R0, -RZ, RZ, 0, 5.9604644775390625e-08 ;  /* 0x00000001ff007431 */ /* 0x002fe400000001ff */
[----:B------:R-:W-:Y:S01]  /*34e0*/  IMAD.MOV.U32 R4, RZ, RZ, 0xffff ;  /* 0x0000ffffff047424 */ /* 0x000fe200078e00ff */
[----:B------:R-:W-:Y:S01]  /*34f0*/  UPRMT UR4, UR48, 0x654, UR7 ;  /* 0x0000065430047896 */ /* 0x000fe20008000007 */
[----:B--2---:R-:W-:-:S03]  /*3500*/  IMAD.SHL.U32 R5, R7, 0x20, RZ ;  /* 0x0000002007057824 */ /* 0x004fc600078e00ff */
[-C--:B------:R-:W-:Y:S02]  /*3510*/  SHF.L.U32 R4, R4, R7.reuse, RZ ;  /* 0x0000000704047219 */ /* 0x080fe400000006ff */
[----:B------:R-:W-:Y:S01]  /*3520*/  SHF.L.U32 R7, R0, R7, RZ ;  /* 0x0000000700077219 */ /* 0x000fe200000006ff */
[----:B------:R2:W-:Y:S04]  /*3530*/  STS [UR6+0x130], R5 ;  /* 0x00013005ff007988 */ /* 0x0005e80008000806 */
[----:B------:R2:W-:Y:S04]  /*3540*/  ATOMS.OR RZ, [UR5+0x14], R4 ;  /* 0x00001404ffff798c */ /* 0x0005e8000b000005 */
[----:B------:R2:W-:Y:S01]  /*3550*/  ATOMS.OR RZ, [UR5+0x18], R7 ;  /* 0x00001807ffff798c */ /* 0x0005e2000b000005 */
[----:B------:R-:W-:Y:S03]  /*3560*/  SYNCS.ARRIVE.TRANS64.RED.A1T0 RZ, [UR4], RZ ;  /* 0x000000ffffff79a7 */ /* 0x000fe60008100404 */
[----:B------:R2:W-:Y:S01]  /*3570*/  ATOMS.XOR RZ, [UR5+0x10], R0 ;  /* 0x00001000ffff798c */ /* 0x0005e2000b800005 */
[----:B------:R-:W-:Y:S05]  /*3580*/  BRA `(.L_x_64) ;  /* 0x0000000000107947 */ /* 0x000fea0003800000 */
.L_x_57:
[----:B------:R-:W-:Y:S02]  /*3590*/  MOV R0, 0xffffffff ;  /* 0xffffffff00007802 */ /* 0x000fe40000000f00 */
[----:B------:R-:W-:-:S03]  /*35a0*/  MOV R4, 0x35d0 ;  /* 0x000035d000047802 */ /* 0x000fc60000000f00 */
[----:B------:R1:W-:Y:S04]  /*35b0*/  STS [UR6+0x130], R0 ;  /* 0x00013000ff007988 */ /* 0x0003e80008000806 */
[----:B-1---5:R-:W-:Y:S05]  /*35c0*/  CALL.REL.NOINC `($__internal_1_$__cuda_sm10x_tcgen05_guardrail_trap_phase_invalid_during_alloc) ;  /* 0x00000054005c7944 */ /* 0x022fea0003c00000 */
.L_x_64:
[----:B------:R-:W-:Y:S05]  /*35d0*/  WARPSYNC.ALL ;  /* 0x0000000000007948 */ /* 0x000fea0003800000 */
[----:B------:R-:W3:Y:S01]  /*35e0*/  S2UR UR4, SR_CgaCtaId ;  /* 0x00000000000479c3 */ /* 0x000ee20000008800 */
[----:B------:R-:W-:Y:S01]  /*35f0*/  UMOV UR26, 0x400 ;  /* 0x00000400001a7882 */ /* 0x000fe20000000000 */
[----:B------:R-:W-:-:S06]  /*3600*/  NOP ;  /* 0x0000000000007918 */ /* 0x000fcc0000000000 */
[----:B------:R-:W-:Y:S06]  /*3610*/  BAR.ARV 0x6, 0xa0 ;  /* 0x0182800000007b1d */ /* 0x000fec0000002000 */
[----:B------:R-:W4:Y:S01]  /*3620*/  LDCU UR6, c[0x0][0x38c] ;  /* 0x00007180ff0677ac */ /* 0x000f220008000800 */
[----:B------:R-:W-:Y:S01]  /*3630*/  LOP3.LUT R3, R3, 0xffff, RZ, 0xc0, !PT ;  /* 0x0000ffff03037812 */ /* 0x000fe200078ec0ff */
[----:B-1----:R-:W-:Y:S01]  /*3640*/  IMAD.MOV.U32 R9, RZ, RZ, 0x1 ;  /* 0x00000001ff097424 */ /* 0x002fe200078e00ff */
[----:B------:R-:W-:Y:S01]  /*3650*/  LOP3.LUT R2, R2, 0xffff, RZ, 0xc0, !PT ;  /* 0x0000ffff02027812 */ /* 0x000fe200078ec0ff */
[----:B------:R-:W-:Y:S01]  /*3660*/  IMAD.MOV.U32 R8, RZ, RZ, RZ ;  /* 0x000000ffff087224 */ /* 0x000fe200078e00ff */
[----:B------:R-:W-:Y:S01]  /*3670*/  R2UR UR28, R3 ;  /* 0x00000000031c72ca */ /* 0x000fe200000e0000 */
[----:B------:R-:W-:Y:S01]  /*3680*/  UMOV UR32, URZ ;  /* 0x000000ff00207c82 */ /* 0x000fe20008000000 */
[----:B------:R-:W-:-:S02]  /*3690*/  R2UR UR42, R2 ;  /* 0x00000000022a72ca */ /* 0x000fc400000e0000 */
[----:B------:R-:W-:Y:S01]  /*36a0*/  CS2R R2, SRZ ;  /* 0x0000000000027805 */ /* 0x000fe2000001ff00 */
[----:B------:R-:W-:Y:S01]  /*36b0*/  UMOV UR23, URZ ;  /* 0x000000ff00177c82 */ /* 0x000fe20008000000 */
[----:B---3--:R-:W-:Y:S01]  /*36c0*/  ULEA UR26, UR4, UR26, 0x18 ;  /* 0x0000001a041a7291 */ /* 0x008fe2000f8ec0ff */
[----:B------:R-:W-:Y:S01]  /*36d0*/  UMOV UR22, URZ ;  /* 0x000000ff00167c82 */ /* 0x000fe20008000000 */
[----:B------:R-:W-:Y:S02]  /*36e0*/  UISETP.NE.AND UP3, UPT, UR47, URZ, UPT ;  /* 0x000000ff2f00728c */ /* 0x000fe4000bf65270 */
[----:B------:R-:W-:Y:S02]  /*36f0*/  UIADD3 UR5, UPT, UPT, UR26, 0x4300, URZ ;  /* 0x000043001a057890 */ /* 0x000fe4000fffe0ff */
[----:B------:R-:W-:-:S03]  /*3700*/  UIADD3 UR4, UPT, UPT, UR26, 0xe300, URZ ;  /* 0x0000e3001a047890 */ /* 0x000fc6000fffe0ff */
[----:B--2---:R-:W1:Y:S01]  /*3710*/  LDS R0, [UR26+0x130] ;  /* 0x0001301aff007984 */ /* 0x004e620008000800 */
[----:B----4-:R-:W-:Y:S02]  /*3720*/  UIADD3 UR6, UPT, UPT, UR6, 0x7f, URZ ;  /* 0x0000007f06067890 */ /* 0x010fe4000fffe0ff */
[----:B------:R-:W-:Y:S02]  /*3730*/  USHF.R.U32.HI UR5, URZ, 0x4, UR5 ;  /* 0x00000004ff057899 */ /* 0x000fe40008011605 */
[----:B------:R-:W-:Y:S02]  /*3740*/  USHF.R.S32.HI UR33, URZ, 0x1f, UR6 ;  /* 0x0000001fff217899 */ /* 0x000fe40008011406 */
[----:B------:R-:W-:Y:S02]  /*3750*/  USHF.R.U32.HI UR4, URZ, 0x4, UR4 ;  /* 0x00000004ff047899 */ /* 0x000fe40008011604 */
[----:B------:R-:W-:Y:S02]  /*3760*/  ULEA.HI UR33, UR33, UR6, URZ, 0x7 ;  /* 0x0000000621217291 */ /* 0x000fe4000f8f38ff */
[----:B------:R-:W-:-:S02]  /*3770*/  ULOP3.LUT UR5, UR5, 0x3fff, URZ, 0xc0, !UPT ;  /* 0x00003fff05057892 */ /* 0x000fc4000f8ec0ff */
[----:B------:R-:W-:Y:S02]  /*3780*/  USHF.R.S32.HI UR33, URZ, 0x7, UR33 ;  /* 0x00000007ff217899 */ /* 0x000fe40008011421 */
[----:B------:R-:W-:Y:S02]  /*3790*/  ULOP3.LUT UR30, UR4, 0x3fff, URZ, 0xc0, !UPT ;  /* 0x00003fff041e7892 */ /* 0x000fe4000f8ec0ff */
[----:B------:R-:W-:Y:S01]  /*37a0*/  UISETP.LT.AND UP0, UPT, UR33, 0x1, UPT ;  /* 0x000000012100788c */ /* 0x000fe2000bf01270 */
[----:B------:R-:W-:Y:S01]  /*37b0*/  UMOV UR40, 0x0 ;  /* 0x0000000000287882 */ /* 0x000fe20000000000 */
[----:B------:R-:W-:Y:S01]  /*37c0*/  UMOV UR41, 0x8200490 ;  /* 0x0820049000297882 */ /* 0x000fe20000000000 */
[----:B------:R-:W-:Y:S02]  /*37d0*/  ULOP3.LUT UR29, UR5, 0x10000, URZ, 0xfc, !UPT ;  /* 0x00010000051d7892 */ /* 0x000fe4000f8efcff */
[----:B------:R-:W-:Y:S02]  /*37e0*/  ULOP3.LUT UR30, UR30, 0x10000, URZ, 0xfc, !UPT ;  /* 0x000100001e1e7892 */ /* 0x000fe4000f8efcff */
[----:B------:R-:W-:Y:S01]  /*37f0*/  USEL UR43, UR33, 0x1, !UP0 ;  /* 0x00000001212b7887 */ /* 0x000fe2000c000000 */
[----:B------:R-:W-:Y:S01]  /*3800*/  UMOV UR38, 0x0 ;  /* 0x0000000000267882 */ /* 0x000fe20000000000 */
[----:B------:R-:W-:Y:S01]  /*3810*/  UMOV UR39, 0x8200490 ;  /* 0x0820049000277882 */ /* 0x000fe20000000000 */
[----:B------:R-:W-:Y:S01]  /*3820*/  UMOV UR36, 0x0 ;  /* 0x0000000000247882 */ /* 0x000fe20000000000 */
[----:B------:R-:W-:Y:S01]  /*3830*/  UMOV UR37, 0x8200490 ;  /* 0x0820049000257882 */ /* 0x000fe20000000000 */
[----:B------:R-:W-:Y:S01]  /*3840*/  UMOV UR34, 0x0 ;  /* 0x0000000000227882 */ /* 0x000fe20000000000 */
[----:B------:R-:W-:Y:S01]  /*3850*/  UMOV UR35, 0x8200490 ;  /* 0x0820049000237882 */ /* 0x000fe20000000000 */
[----:B-1----:R-:W-:-:S15]  /*3860*/  R2UR UR44, R0 ;  /* 0x00000000002c72ca */ /* 0x002fde00000e0000 */
.L_x_75:
[C---:B------:R-:W-:Y:S02]  /*3870*/  LEA R0, R8.reuse, UR26, 0x3 ;  /* 0x0000001a08007c11 */ /* 0x040fe4000f8e18ff */
[----:B------:R-:W-:Y:S02]  /*3880*/  SHF.L.U32 R5, R3, 0x1f, RZ ;  /* 0x0000001f03057819 */ /* 0x000fe400000006ff */
[----:B------:R-:W-:Y:S02]  /*3890*/  LEA R4, R8, UR26, 0x4 ;  /* 0x0000001a08047c11 */ /* 0x000fe4000f8e20ff */
[----:B------:R-:W1:Y:S02]  /*38a0*/  SYNCS.PHASECHK.TRANS64.TRYWAIT P0, [R0+URZ+0x80], R5 ;  /* 0x00008005000075a7 */ /* 0x000e6400080011ff */
[----:B-1-3--:R-:W-:Y:S05]  /*38b0*/  @!P0 BRA `(.L_x_68) ;  /* 0x0000004c002c8947 */ /* 0x00afea0003800000 */
.L_x_144:
[----:B-1----:R-:W1:Y:S01]  /*38c0*/  LDS.128 R4, [R4+0x110] ;  /* 0x0001100004047984 */ /* 0x002e620000000c00 */
[----:B------:R-:W-:Y:S02]  /*38d0*/  VIADD R0, R0, 0x90 ;  /* 0x0000009000007836 */ /* 0x000fe40000000000 */
[----:B------:R-:W-:Y:S01]  /*38e0*/  VIADD R8, R8, 0x1 ;  /* 0x0000000108087836 */ /* 0x000fe20000000000 */
[----:B------:R-:W-:Y:S01]  /*38f0*/  @!PT LDS RZ, [RZ] ;  /* 0x00000000fffff984 */ /* 0x000fe20000000800 */
[----:B------:R-:W-:Y:S01]  /*3900*/  @!PT LDS RZ, [RZ] ;  /* 0x00000000fffff984 */ /* 0x000fe20000000800 */
[----:B------:R-:W-:Y:S01]  /*3910*/  @!PT LDS RZ, [RZ] ;  /* 0x00000000fffff984 */ /* 0x000fe20000000800 */
[----:B------:R-:W-:Y:S01]  /*3920*/  @!PT LDS RZ, [RZ] ;  /* 0x00000000fffff984 */ /* 0x000fe20000000800 */
[----:B------:R2:W-:Y:S06]  /*3930*/  MEMBAR.ALL.CTA ;  /* 0x0000000000007992 */ /* 0x0005ec0000008000 */
[----:B--2---:R-:W2:Y:S01]  /*3940*/  FENCE.VIEW.ASYNC.S ;  /* 0x00000000000073c6 */ /* 0x004ea20000000000 */
[----:B------:R-:W-:-:S04]  /*3950*/  PRMT R0, RZ, 0x654, R0 ;  /* 0x00000654ff007816 */ /* 0x000fc80000000000 */
[----:B--2---:R2:W-:Y:S01]  /*3960*/  SYNCS.ARRIVE.TRANS64.RED.A1T0 RZ, [R0+URZ], RZ ;  /* 0x000000ff00ff79a7 */ /* 0x0045e200081004ff */
[----:B-1----:R-:W-:Y:S01]  /*3970*/  LOP3.LUT P1, RZ, R6, 0x1, RZ, 0xc0, !PT ;  /* 0x0000000106ff7812 */ /* 0x002fe2000782c0ff */
[----:B--2---:R-:W-:-:S12]  /*3980*/  BRA.U UP3, `(.L_x_69) ;  /* 0x0000000503087547 */ /* 0x004fd8000b800000 */
[----:B------:R-:W1:Y:S01]  /*3990*/  LDCU UR4, c[0x0][0x38c] ;  /* 0x00007180ff0477ac */ /* 0x000e620008000800 */
[----:B------:R-:W-:Y:S02]  /*39a0*/  PLOP3.LUT P2, PT, PT, PT, PT, 0x80, 0x8 ;  /* 0x000000000008781c */ /* 0x000fe40003f4f070 */
[----:B------:R-:W-:Y:S01]  /*39b0*/  SHF.L.U32 R5, R9, 0x1f, RZ ;  /* 0x0000001f09057819 */ /* 0x000fe200000006ff */
[----:B------:R-:W-:Y:S02]  /*39c0*/  ULEA UR31, UR32, UR26, 0x3 ;  /* 0x0000001a201f7291 */ /* 0x000fe4000f8e18ff */
[----:B------:R-:W-:Y:S02]  /*39d0*/  ULEA UR11, UR32, UR44, 0x6 ;  /* 0x0000002c200b7291 */ /* 0x000fe4000f8e30ff */
[----:B-1----:R-:W-:-:S06]  /*39e0*/  UISETP.GE.AND UP0, UPT, UR4, 0x1, UPT ;  /* 0x000000010400788c */ /* 0x002fcc000bf06270 */
[----:B------:R-:W-:-:S05]  /*39f0*/  PLOP3.LUT P0, PT, PT, PT, UP0, 0x80, 0x8 ;  /* 0x000000000008781c */ /* 0x000fca0003f0f008 */
[----:B------:R-:W-:-:S08]  /*3a00*/  @UP0 ULEA UR4, UR23, UR26, 0x3 ;  /* 0x0000001a17040291 */ /* 0x000fd0000f8e18ff */
[----:B------:R-:W-:-:S04]  /*3a10*/  @P0 SHF.L.U32 R0, R2, 0x1f, RZ ;  /* 0x0000001f02000819 */ /* 0x000fc800000006ff */
[----:B------:R1:W2:Y:S01]  /*3a20*/  @P0 SYNCS.PHASECHK.TRANS64.TRYWAIT P2, [UR4], R0 ;  /* 0x00000000ff0005a7 */ /* 0x0002a20008041104 */
[----:B------:R-:W3:Y:S02]  /*3a30*/  SYNCS.PHASECHK.TRANS64.TRYWAIT P0, [UR31+0xc0], R5 ;  /* 0x0000c005ff0075a7 */ /* 0x000ee4000800111f */
[----:B-123--:R-:W-:Y:S05]  /*3a40*/  @!P0 BRA `(.L_x_70) ;  /* 0x0000004800dc8947 */ /* 0x00efea0003800000 */
.L_x_146:
[----:B------:R-:W-:Y:S01]  /*3a50*/  UMOV UR27, UR22 ;  /* 0x00000016001b7c82 */ /* 0x000fe20008000000 */
[----:B------:R-:W-:Y:S05]  /*3a60*/  BRA.U !UP0, `(.L_x_71) ;  /* 0x0000000108c07547 */ /* 0x000fea000b800000 */
[----:B------:R-:W-:Y:S02]  /*3a70*/  UIADD3 UR27, UPT, UPT, UR43, UR22, URZ ;  /* 0x000000162b1b7290 */ /* 0x000fe4000fffe0ff */
[----:B------:R-:W-:Y:S01]  /*3a80*/  UPLOP3.LUT UP2, UPT, UPT, UPT, UPT, 0x40, 0x4 ;  /* 0x000000000004789c */ /* 0x000fe20003f4e870 */
[----:B------:R-:W-:Y:S01]  /*3a90*/  UMOV UR24, UR33 ;  /* 0x0000002100187c82 */ /* 0x000fe20008000000 */
[----:B------:R-:W-:-:S09]  /*3aa0*/  UMOV UR10, UR23 ;  /* 0x00000017000a7c82 */ /* 0x000fd20008000000 */
.L_x_74:
[----:B--2---:R-:W-:Y:S01]  /*3ab0*/  ULEA UR5, UR10, UR26, 0x3 ;  /* 0x0000001a0a057291 */ /* 0x004fe2000f8e18ff */
[----:B---3--:R-:W-:Y:S11]  /*3ac0*/  @P2 BRA `(.L_x_72) ;  /* 0x00000000000c2947 */ /* 0x008ff60003800000 */
[----:B-1----:R-:W-:Y:S04]  /*3ad0*/  SHF.L.U32 R5, R2, 0x1f, RZ ;  /* 0x0000001f02057819 */ /* 0x002fe800000006ff */
[----:B------:R-:W1:Y:S02]  /*3ae0*/  SYNCS.PHASECHK.TRANS64.TRYWAIT P0, [UR5], R5 ;  /* 0x00000005ff0075a7 */ /* 0x000e640008001105 */
[----:B-1----:R-:W-:Y:S05]  /*3af0*/  @!P0 BRA `(.L_x_73) ;  /* 0x0000004800c88947 */ /* 0x002fea0003800000 */
.L_x_72:
[----:B------:R-:W-:Y:S01]  /*3b00*/  UISETP.NE.AND UP0, UPT, UR24, 0x1, UPT ;  /* 0x000000011800788c */ /* 0x000fe2000bf05270 */
[----:B------:R-:W-:Y:S01]  /*3b10*/  PLOP3.LUT P2, PT, PT, PT, PT, 0x80, 0x8 ;  /* 0x000000000008781c */ /* 0x000fe20003f4f070 */
[----:B------:R-:W-:Y:S02]  /*3b20*/  UIADD3 UR4, UPT, UPT, UR10, 0x1, URZ ;  /* 0x000000010a047890 */ /* 0x000fe4000fffe0ff */
[----:B------:R-:W-:Y:S02]  /*3b30*/  UIADD3 UR25, UPT, UPT, UR5, 0x28, URZ ;  /* 0x0000002805197890 */ /* 0x000fe4000fffe0ff */
[----:B------:R-:W-:Y:S01]  /*3b40*/  UISETP.NE.AND UP1, UPT, UR4, 0x5, UPT ;  /* 0x000000050400788c */ /* 0x000fe2000bf25270 */
[----:B------:R-:W-:Y:S01]  /*3b50*/  PLOP3.LUT P0, PT, PT, PT, UP0, 0x80, 0x8 ;  /* 0x000000000008781c */ /* 0x000fe20003f0f008 */
[----:B------:R-:W-:Y:S02]  /*3b60*/  UIADD3 UR22, UPT, UPT, UR22, 0x1, URZ ;  /* 0x0000000116167890 */ /* 0x000fe4000fffe0ff */
[----:B------:R-:W-:Y:S02]  /*3b70*/  USEL UR6, URZ, 0x1, UP1 ;  /* 0x00000001ff067887 */ /* 0x000fe40008800000 */
[----:B------:R-:W-:Y:S02]  /*3b80*/  USEL UR23, UR4, URZ, UP1 ;  /* 0x000000ff04177287 */ /* 0x000fe40008800000 */
[----:B------:R-:W-:Y:S02]  /*3b90*/  UIADD3 UR24, UPT, UPT, UR24, -0x1, URZ ;  /* 0xffffffff18187890 */ /* 0x000fe4000fffe0ff */
[----:B------:R-:W-:Y:S01]  /*3ba0*/  @UP0 ULEA UR4, UR23, UR26, 0x3 ;  /* 0x0000001a17040291 */ /* 0x000fe2000f8e18ff */
[----:B------:R-:W-:Y:S01]  /*3bb0*/  LOP3.LUT R2, R2, UR6, RZ, 0x3c, !PT ;  /* 0x0000000602027c12 */ /* 0x000fe2000f8e3cff */
[----:B------:R-:W-:Y:S02]  /*3bc0*/  ULEA UR6, UR10, UR30, 0x9 ;  /* 0x0000001e0a067291 */ /* 0x000fe4000f8e48ff */
[----:B------:R-:W-:Y:S01]  /*3bd0*/  UISETP.NE.AND UP0, UPT, UR22, UR27, UPT ;  /* 0x0000001b1600728c */ /* 0x000fe2000bf05270 */
[----:B-1----:R-:W-:Y:S01]  /*3be0*/  @P0 SHF.L.U32 R0, R2, 0x1f, RZ ;  /* 0x0000001f02000819 */ /* 0x002fe200000006ff */
[----:B------:R-:W-:Y:S02]  /*3bf0*/  UIADD3 UR20, UPT, UPT, UR6, 0x2, URZ ;  /* 0x0000000206147890 */ /* 0x000fe4000fffe0ff */
[----:B------:R-:W-:Y:S01]  /*3c00*/  UIADD3 UR16, UPT, UPT, UR6, 0x4, URZ ;  /* 0x0000000406107890 */ /* 0x000fe2000fffe0ff */
[----:B------:R2:W3:Y:S01]  /*3c10*/  @P0 SYNCS.PHASECHK.TRANS64.TRYWAIT P2, [UR4], R0 ;  /* 0x00000000ff0005a7 */ /* 0x0004e20008041104 */
[----:B------:R-:W-:Y:S02]  /*3c20*/  ULEA UR4, UR10, UR29, 0x9 ;  /* 0x0000001d0a047291 */ /* 0x000fe4000f8e48ff */
[----:B------:R-:W-:Y:S02]  /*3c30*/  UIADD3 UR12, UPT, UPT, UR6, 0x6, URZ ;  /* 0x00000006060c7890 */ /* 0x000fe4000fffe0ff */
[----:B------:R-:W-:Y:S02]  /*3c40*/  UIADD3 UR18, UPT, UPT, UR4, 0x2, URZ ;  /* 0x0000000204127890 */ /* 0x000fe4000fffe0ff */
[----:B------:R-:W-:Y:S02]  /*3c50*/  UIADD3 UR14, UPT, UPT, UR4, 0x4, URZ ;  /* 0x00000004040e7890 */ /* 0x000fe4000fffe0ff */
[----:B------:R-:W-:Y:S01]  /*3c60*/  UIADD3 UR8, UPT, UPT, UR4, 0x6, URZ ;  /* 0x0000000604087890 */ /* 0x000fe2000fffe0ff */
[----:B------:R-:W-:Y:S01]  /*3c70*/  UMOV UR7, 0x40004040 ;  /* 0x4000404000077882 */ /* 0x000fe20000000000 */
[----:B------:R-:W-:Y:S01]  /*3c80*/  UMOV UR5, 0x40004040 ;  /* 0x4000404000057882 */ /* 0x000fe20000000000 */
[----:B------:R-:W-:Y:S01]  /*3c90*/  UMOV UR21, 0x40004040 ;  /* 0x4000404000157882 */ /* 0x000fe20000000000 */
[----:B------:R2:W-:Y:S01]  /*3ca0*/  UTCQMMA.2CTA gdesc[UR4], gdesc[UR6], tmem[UR11], tmem[UR40], idesc[UR41], UP2 ;  /* 0x00ff2806040075ea */ /* 0x0005e2000920030b */
[----:B------:R-:W-:Y:S01]  /*3cb0*/  UPLOP3.LUT UP2, UPT, UPT, UPT, UPT, 0x80, 0x8 ;  /* 0x000000000008789c */ /* 0x000fe20003f4f070 */
[----:B------:R-:W-:Y:S01]  /*3cc0*/  UMOV UR19, 0x40004040 ;  /* 0x4000404000137882 */ /* 0x000fe20000000000 */
[----:B------:R-:W-:Y:S01]  /*3cd0*/  UMOV UR17, 0x40004040 ;  /* 0x4000404000117882 */ /* 0x000fe20000000000 */
[----:B------:R2:W-:Y:S01]  /*3ce0*/  UTCQMMA.2CTA gdesc[UR18], gdesc[UR20], tmem[UR11], tmem[UR38], idesc[UR39], UPT ;  /* 0x00ff2614120075ea */ /* 0x0005e2000ba0030b */
[----:B------:R-:W-:Y:S01]  /*3cf0*/  UMOV UR15, 0x40004040 ;  /* 0x40004040000f7882 */ /* 0x000fe20000000000 */
[----:B------:R-:W-:Y:S01]  /*3d00*/  UMOV UR13, 0x40004040 ;  /* 0x40004040000d7882 */ /* 0x000fe20000000000 */
[----:B------:R-:W-:Y:S01]  /*3d10*/  UMOV UR9, 0x40004040 ;  /* 0x4000404000097882 */ /* 0x000fe20000000000 */
[----:B------:R2:W-:Y:S01]  /*3d20*/  UTCQMMA.2CTA gdesc[UR14], gdesc[UR16], tmem[UR11], tmem[UR36], idesc[UR37], UPT ;  /* 0x00ff24100e0075ea */ /* 0x0005e2000ba0030b */
[----:B------:R2:W-:Y:S01]  /*3d30*/  UTCQMMA.2CTA gdesc[UR8], gdesc[UR12], tmem[UR11], tmem[UR34], idesc[UR35], UPT ;  /* 0x00ff220c080075ea */ /* 0x0005e2000ba0030b */
[----:B------:R2:W-:Y:S01]  /*3d40*/  UTCBAR.2CTA.MULTICAST [UR25], URZ, UR28 ;  /* 0x000000ff190073e9 */ /* 0x0005e2000820081c */
[----:B------:R-:W-:Y:S01]  /*3d50*/  UMOV UR10, UR23 ;  /* 0x00000017000a7c82 */ /* 0x000fe20008000000 */
[----:B------:R-:W-:Y:S05]  /*3d60*/  BRA.U UP0, `(.L_x_74) ;  /* 0xfffffffd00507547 */ /* 0x000fea000b83ffff */
.L_x_71:
[----:B--2---:R-:W-:Y:S01]  /*3d70*/  UIADD3 UR4, UPT, UPT, UR31, 0xa0, URZ ;  /* 0x000000a01f047890 */ /* 0x004fe2000fffe0ff */
[----:B------:R-:W-:-:S08]  /*3d80*/  UMOV UR22, UR27 ;  /* 0x0000001b00167c82 */ /* 0x000fd00008000000 */
[----:B------:R2:W-:Y:S01]  /*3d90*/  UTCBAR.2CTA.MULTICAST [UR4], URZ, UR42 ;  /* 0x000000ff040073e9 */ /* 0x0005e2000820082a */
[----:B------:R-:W-:Y:S02]  /*3da0*/  NOP ;  /* 0x0000000000007918 */ /* 0x000fe40000000000 */
.L_x_69:
[----:B--2---:R-:W-:Y:S01]  /*3db0*/  UIADD3 UR4, UPT, UPT, UR32, 0x1, URZ ;  /* 0x0000000120047890 */ /* 0x004fe2000fffe0ff */
[----:B------:R-:W-:-:S03]  /*3dc0*/  ISETP.NE.AND P0, PT, R8, 0x2, PT ;  /* 0x000000020800780c */ /* 0x000fc60003f05270 */
[----:B------:R-:W-:Y:S01]  /*3dd0*/  UISETP.NE.AND UP0, UPT, UR4, 0x4, UPT ;  /* 0x000000040400788c */ /* 0x000fe2000bf05270 */
[----:B-1----:R-:W-:Y:S02]  /*3de0*/  SEL R0, RZ, 0x1, P0 ;  /* 0x00000001ff007807 */ /* 0x002fe40000000000 */
[----:B------:R-:W-:Y:S01]  /*3df0*/  SEL R8, R8, RZ, P0 ;  /* 0x000000ff08087207 */ /* 0x000fe20000000000 */
[----:B------:R-:W-:Y:S01]  /*3e00*/  USEL UR5, URZ, 0x1, UP0 ;  /* 0x00000001ff057887 */ /* 0x000fe20008000000 */
[----:B------:R-:W-:Y:S01]  /*3e10*/  LOP3.LUT R3, R3, R0, RZ, 0x3c, !PT ;  /* 0x0000000003037212 */ /* 0x000fe200078e3cff */
[----:B------:R-:W-:-:S04]  /*3e20*/  USEL UR32, UR4, URZ, UP0 ;  /* 0x000000ff04207287 */ /* 0x000fc80008000000 */
[----:B------:R-:W-:Y:S01]  /*3e30*/  LOP3.LUT R9, R9, UR5, RZ, 0x3c, !PT ;  /* 0x0000000509097c12 */ /* 0x000fe2000f8e3cff */
[----:B------:R-:W-:Y:S07]  /*3e40*/  @P1 BRA `(.L_x_75) ;  /* 0xfffffff800881947 */ /* 0x000fee000383ffff */
[----:B------:R-:W1:Y:S01]  /*3e50*/  S2UR UR8, SR_CgaCtaId ;  /* 0x00000000000879c3 */ /* 0x000e620000008800 */
[----:B------:R-:W-:Y:S01]  /*3e60*/  ELECT P0, URZ, PT ;  /* 0x0000000000ff782f */ /* 0x000fe20003800000 */
[----:B------:R-:W-:Y:S01]  /*3e70*/  HFMA2 R0, -RZ, RZ, 0, 5.9604644775390625e-08 ;  /* 0x00000001ff007431 */ /* 0x000fe200000001ff */
[----:B------:R-:W-:-:S05]  /*3e80*/  UMOV UR4, 0x40 ;  /* 0x0000004000047882 */ /* 0x000fca0000000000 */
[----:B------:R-:W-:Y:S01]  /*3e90*/  UVIRTCOUNT.DEALLOC.SMPOOL 0x80 ;  /* 0x000000800000784c */ /* 0x000fe20000000000 */
[----:B------:R-:W-:Y:S02]  /*3ea0*/  UISETP.NE.AND UP1, UPT, UR47, URZ, UPT ;  /* 0x000000ff2f00728c */ /* 0x000fe4000bf25270 */
[----:B-1----:R-:W-:-:S09]  /*3eb0*/  ULEA UR8, UR8, UR4, 0x18 ;  /* 0x0000000408087291 */ /* 0x002fd2000f8ec0ff */
[----:B------:R1:W-:Y:S01]  /*3ec0*/  @P0 STS.U8 [UR8+0x1c], R0 ;  /* 0x00001c00ff000988 */ /* 0x0003e20008000008 */
[----:B------:R-:W-:Y:S05]  /*3ed0*/  BRA.U UP1, `(.L_x_76) ;  /* 0x0000000101a07547 */ /* 0x000fea000b800000 */
[----:B------:R-:W-:Y:S01]  /*3ee0*/  UIADD3 UR7, UPT, UPT, UR26, 0xc0, URZ ;  /* 0x000000c01a077890 */ /* 0x000fe2000fffe0ff */
[----:B------:R-:W-:-:S03]  /*3ef0*/  SHF.L.U32 R3, R9, 0x1f, RZ ;  /* 0x0000001f09037819 */ /* 0x000fc600000006ff */
[----:B------:R-:W-:-:S09]  /*3f00*/  ULEA UR4, UR32, UR7, 0x3 ;  /* 0x0000000720047291 */ /* 0x000fd2000f8e18ff */
[----:B------:R-:W2:Y:S02]  /*3f10*/  SYNCS.PHASECHK.TRANS64.TRYWAIT P0, [UR4], R3 ;  /* 0x00000003ff0075a7 */ /* 0x000ea40008001104 */
[----:B--2---:R-:W-:Y:S05]  /*3f20*/  @!P0 BRA `(.L_x_77) ;  /* 0x0000004400d48947 */ /* 0x004fea0003800000 */
.L_x_149:
        /* <DEDUP_REMOVED lines=9> */
.L_x_151:
        /* <DEDUP_REMOVED lines=9> */
.L_x_153:
[----:B------:R-:W-:-:S04]  /*4050*/  UIADD3 UR4, UPT, UPT, UR4, 0x1, URZ ;  /* 0x0000000104047890 */ /* 0x000fc8000fffe0ff */
[----:B------:R-:W-:-:S04]  /*4060*/  UISETP.NE.AND UP0, UPT, UR4, 0x4, UPT ;  /* 0x000000040400788c */ /* 0x000fc8000bf05270 */
[----:B------:R-:W-:Y:S02]  /*4070*/  USEL UR5, URZ, 0x1, UP0 ;  /* 0x00000001ff057887 */ /* 0x000fe40008000000 */
[----:B------:R-:W-:-:S04]  /*4080*/  USEL UR4, UR4, URZ, UP0 ;  /* 0x000000ff04047287 */ /* 0x000fc80008000000 */
[----:B------:R-:W-:Y:S01]  /*4090*/  ULEA UR4, UR4, UR7, 0x3 ;  /* 0x0000000704047291 */ /* 0x000fe2000f8e18ff */
[----:B-1----:R-:W-:-:S04]  /*40a0*/  LOP3.LUT R3, R2, UR5, RZ, 0x3c, !PT ;  /* 0x0000000502037c12 */ /* 0x002fc8000f8e3cff */
[----:B------:R-:W-:Y:S01]  /*40b0*/  SHF.L.U32 R3, R3, 0x1f, RZ ;  /* 0x0000001f03037819 */ /* 0x000fe200000006ff */
[----:B------:R-:W-:-:S04]  /*40c0*/  IMAD.U32 R0, RZ, RZ, UR4 ;  /* 0x00000004ff007e24 */ /* 0x000fc8000f8e00ff */
[----:B------:R1:W2:Y:S03]  /*40d0*/  SYNCS.PHASECHK.TRANS64.TRYWAIT P0, [R0+URZ], R3 ;  /* 0x00000003000075a7 */ /* 0x0002a600080011ff */
[----:B--2---:R-:W-:Y:S05]  /*40e0*/  @!P0 NANOSLEEP.SYNCS 0x989680 ;  /* 0x009896800000895d */ /* 0x004fea0003900000 */
[----:B------:R-:W2:Y:S02]  /*40f0*/  @!P0 SYNCS.PHASECHK.TRANS64 P0, [R0+URZ], R3 ;  /* 0x00000003000085a7 */ /* 0x000ea400080010ff */
[----:B--2---:R-:W-:Y:S05]  /*4100*/  @P0 BRA `(.L_x_80) ;  /* 0x0000000000200947 */ /* 0x004fea0003800000 */
.L_x_81:
[----:B--2---:R2:W4:Y:S02]  /*4110*/  SYNCS.PHASECHK.TRANS64.TRYWAIT P0, [R0+URZ], R3 ;  /* 0x00000003000075a7 */ /* 0x00452400080011ff */
[----:B----4-:R-:W-:Y:S05]  /*4120*/  @!P0 NANOSLEEP.SYNCS 0x989680 ;  /* 0x009896800000895d */ /* 0x010fea0003900000 */
[----:B------:R-:W4:Y:S02]  /*4130*/  @!P0 SYNCS.PHASECHK.TRANS64 P0, [R0+URZ], R3 ;  /* 0x00000003000085a7 */ /* 0x000f2400080010ff */
[----:B----4-:R-:W-:Y:S05]  /*4140*/  @!P0 BRA `(.L_x_81) ;  /* 0xfffffffc00f08947 */ /* 0x010fea000383ffff */
[----:B------:R-:W-:Y:S05]  /*4150*/  BRA `(.L_x_80) ;  /* 0x00000000000c7947 */ /* 0x000fea0003800000 */
.L_x_76:
[----:B------:R-:W-:-:S04]  /*4160*/  UIADD3 UR4, UPT, UPT, UR26, 0x100, URZ ;  /* 0x000001001a047890 */ /* 0x000fc8000fffe0ff */
[----:B------:R-:W-:-:S09]  /*4170*/  UPRMT UR4, UR48, 0x654, UR4 ;  /* 0x0000065430047896 */ /* 0x000fd20008000004 */
[----:B------:R-:W-:Y:S03]  /*4180*/  SYNCS.ARRIVE.TRANS64.RED.A1T0 RZ, [UR4], RZ ;  /* 0x000000ffffff79a7 */ /* 0x000fe60008100404 */
.L_x_80:
[----:B-12---:R-:W-:Y:S01]  /*4190*/  SHF.L.U32 R3, RZ, 0x1f, RZ ;  /* 0x0000001fff037819 */ /* 0x006fe200000006ff */
[----:B------:R-:W-:Y:S01]  /*41a0*/  UIADD3 UR4, UPT, UPT, UR26, 0x100, URZ ;  /* 0x000001001a047890 */ /* 0x000fe2000fffe0ff */
[----:B------:R-:W-:Y:S02]  /*41b0*/  PLOP3.LUT P0, PT, PT, PT, UP1, 0x80, 0x8 ;  /* 0x000000000008781c */ /* 0x000fe40003f0f018 */
[----:B------:R-:W1:Y:S02]  /*41c0*/  SYNCS.PHASECHK.TRANS64.TRYWAIT P1, [UR26+0x100], R3 ;  /* 0x00010003ff0075a7 */ /* 0x000e64000802111a */
[----:B-1----:R-:W-:Y:S09]  /*41d0*/  @!P1 BRA `(.L_x_82) ;  /* 0x0000004400709947 */ /* 0x002ff20003800000 */
.L_x_155:
[----:B------:R-:W-:Y:S01]  /*41e0*/  @!UP1 UPRMT UR4, UR48, 0x654, UR4 ;  /* 0x0000065430049896 */ /* 0x000fe20008000004 */
[----:B------:R-:W-:Y:S01]  /*41f0*/  UMOV UR5, 0xffff ;  /* 0x0000ffff00057882 */ /* 0x000fe20000000000 */
[----:B------:R-:W-:-:S07]  /*4200*/  UMOV UR6, 0x1 ;  /* 0x0000000100067882 */ /* 0x000fce0000000000 */
[----:B------:R-:W-:Y:S01]  /*4210*/  @!P0 SYNCS.ARRIVE.TRANS64.RED.A1T0 RZ, [UR4], RZ ;  /* 0x000000ffffff89a7 */ /* 0x000fe20008100404 */
[----:B------:R-:W-:Y:S01]  /*4220*/  NOP ;  /* 0x0000000000007918 */ /* 0x000fe20000000000 */
[----:B-1----:R-:W1:Y:S01]  /*4230*/  LDS R0, [UR8+0x14] ;  /* 0x00001408ff007984 */ /* 0x002e620008000800 */
[----:B------:R-:W-:-:S04]  /*4240*/  ULOP3.LUT UR4, UR44, 0xffff, URZ, 0xc0, !UPT ;  /* 0x0000ffff2c047892 */ /* 0x000fc8000f8ec0ff */
[----:B------:R-:W-:-:S04]  /*4250*/  USHF.R.U32.HI UR4, URZ, 0x5, UR4 ;  /* 0x00000005ff047899 */ /* 0x000fc80008011604 */
[----:B------:R-:W-:Y:S02]  /*4260*/  USHF.L.U32 UR5, UR5, UR4, URZ ;  /* 0x0000000405057299 */ /* 0x000fe400080006ff */
[----:B------:R-:W-:-:S04]  /*4270*/  USHF.L.U32 UR4, UR6, UR4, URZ ;  /* 0x0000000406047299 */ /* 0x000fc800080006ff */
[----:B-1----:R-:W-:-:S04]  /*4280*/  LOP3.LUT R0, R0, UR5, RZ, 0xc0, !PT ;  /* 0x0000000500007c12 */ /* 0x002fc8000f8ec0ff */
[----:B------:R-:W-:-:S13]  /*4290*/  ISETP.NE.AND P0, PT, R0, UR5, PT ;  /* 0x0000000500007c0c */ /* 0x000fda000bf05270 */
[----:B------:R-:W-:Y:S05]  /*42a0*/  @P0 BRA `(.L_x_83) ;  /* 0x0000000000580947 */ /* 0x000fea0003800000 */
[----:B------:R-:W1:Y:S02]  /*42b0*/  LDS R0, [UR8+0x18] ;  /* 0x00001808ff007984 */ /* 0x000e640008000800 */
[----:B-1----:R-:W-:-:S04]  /*42c0*/  LOP3.LUT R0, R0, UR4, RZ, 0xc0, !PT ;  /* 0x0000000400007c12 */ /* 0x002fc8000f8ec0ff */
[----:B------:R-:W-:-:S13]  /*42d0*/  ISETP.NE.AND P0, PT, R0, UR4, PT ;  /* 0x0000000400007c0c */ /* 0x000fda000bf05270 */
[----:B------:R-:W-:Y:S05]  /*42e0*/  @P0 BRA `(.L_x_84) ;  /* 0x00000000003c0947 */ /* 0x000fea0003800000 */
[----:B------:R-:W1:Y:S01]  /*42f0*/  S2R R2, SR_LANEID ;  /* 0x0000000000027919 */ /* 0x000e620000000000 */
[----:B------:R-:W-:Y:S01]  /*4300*/  ULOP3.LUT UR5, URZ, UR5, URZ, 0x33, !UPT ;  /* 0x00000005ff057292 */ /* 0x000fe2000f8e33ff */
[----:B------:R-:W-:Y:S01]  /*4310*/  LOP3.LUT R4, RZ, UR4, RZ, 0x33, !PT ;  /* 0x00000004ff047c12 */ /* 0x000fe2000f8e33ff */
[----:B------:R-:W-:Y:S02]  /*4320*/  VOTEU.ANY UR4, UPT, PT ;  /* 0x0000000000047886 */ /* 0x000fe400038e0100 */
[----:B------:R-:W-:Y:S01]  /*4330*/  UFLO.U32 UR4, UR4 ;  /* 0x00000004000472bd */ /* 0x000fe200080e0000 */
[----:B------:R-:W2:Y:S01]  /*4340*/  REDUX UR6, R4 ;  /* 0x00000000040673c4 */ /* 0x000ea20000000000 */
[----:B------:R-:W-:-:S06]  /*4350*/  IMAD.U32 R0, RZ, RZ, UR5 ;  /* 0x00000005ff007e24 */ /* 0x000fcc000f8e00ff */
[----:B------:R4:W-:Y:S01]  /*4360*/  UTCATOMSWS.AND URZ, UR5 ;  /* 0x0000000500ff79e3 */ /* 0x0009e20008000000 */
[----:B------:R-:W3:Y:S01]  /*4370*/  REDUX UR7, R0 ;  /* 0x00000000000773c4 */ /* 0x000ee20000000000 */
[----:B-1----:R-:W-:Y:S01]  /*4380*/  ISETP.EQ.U32.AND P0, PT, R2, UR4, PT ;  /* 0x0000000402007c0c */ /* 0x002fe2000bf02070 */
[----:B--2---:R-:W-:Y:S01]  /*4390*/  IMAD.U32 R2, RZ, RZ, UR6 ;  /* 0x00000006ff027e24 */ /* 0x004fe2000f8e00ff */
[----:B---3--:R-:W-:-:S11]  /*43a0*/  MOV R3, UR7 ;  /* 0x0000000700037c02 */ /* 0x008fd60008000f00 */
[----:B------:R4:W-:Y:S04]  /*43b0*/  @P0 ATOMS.AND RZ, [UR8+0x14], R3 ;  /* 0x00001403ffff098c */ /* 0x0009e8000a800008 */
[----:B------:R4:W-:Y:S01]  /*43c0*/  @P0 ATOMS.AND RZ, [UR8+0x18], R2 ;  /* 0x00001802ffff098c */ /* 0x0009e2000a800008 */
[----:B------:R-:W-:Y:S05]  /*43d0*/  BRA `(.L_x_85) ;  /* 0x0000000000147947 */ /* 0x000fea0003800000 */
.L_x_84:
[----:B------:R-:W-:Y:S02]  /*43e0*/  MOV R2, 0x4400 ;  /* 0x0000440000027802 */ /* 0x000fe40000000f00 */
[----:B---3-5:R-:W-:Y:S05]  /*43f0*/  CALL.REL.NOINC `($__internal_0_$__cuda_sm10x_tcgen05_guardrail_trap_col_being_dealloced_not_returned_by_alloc) ;  /* 0x0000004400c47944 */ /* 0x028fea0003c00000 */
[----:B------:R-:W-:Y:S05]  /*4400*/  BRA `(.L_x_85) ;  /* 0x0000000000087947 */ /* 0x000fea0003800000 */
.L_x_83:
[----:B------:R-:W-:Y:S02]  /*4410*/  MOV R2, 0x4430 ;  /* 0x0000443000027802 */ /* 0x000fe40000000f00 */
[----:B---3-5:R-:W-:Y:S05]  /*4420*/  CALL.REL.NOINC `($__internal_2_$__cuda_sm10x_tcgen05_guardrail_trap_unallocated_columns_being_dealloced) ;  /* 0x0000004400d07944 */ /* 0x028fea0003c00000 */
.L_x_85:
[----:B------:R-:W-:Y:S01]  /*4430*/  NOP ;  /* 0x0000000000007918 */ /* 0x000fe20000000000 */
[----:B----4-:R-:W-:Y:S05]  /*4440*/  EXIT ;  /* 0x000000000000794d */ /* 0x010fea0003800000 */
.L_x_56:
[----:B------:R-:W-:-:S09]  /*4450*/  UISETP.NE.OR UP0, UPT, UR25, 0x3, !UP3 ;  /* 0x000000031900788c */ /* 0x000fd2000df05670 */
[----:B------:R-:W-:Y:S05]  /*4460*/  BRA.U UP0, `(.L_x_86) ;  /* 0x0000000d00b47547 */ /* 0x000fea000b800000 */
[----:B------:R-:W1:Y:S01]  /*4470*/  LDCU UR31, c[0x0][0x370] ;  /* 0x00006e00ff1f77ac */ /* 0x000e620008000800 */
[----:B------:R-:W2:Y:S01]  /*4480*/  LDC.64 R16, c[0x0][0x348] ;  /* 0x0000d200ff107b82 */ /* 0x000ea20000000a00 */
[----:B------:R-:W-:Y:S02]  /*4490*/  HFMA2 R13, -RZ, RZ, 0, 0 ;  /* 0x00000000ff0d7431 */ /* 0x000fe400000001ff */
[----:B------:R-:W-:Y:S01]  /*44a0*/  IMAD.MOV.U32 R15, RZ, RZ, 0x1 ;  /* 0x00000001ff0f7424 */ /* 0x000fe200078e00ff */
[----:B------:R-:W1:Y:S01]  /*44b0*/  LDCU.128 UR32, c[0x0][0xb10] ;  /* 0x00016200ff2077ac */ /* 0x000e620008000c00 */
[----:B------:R-:W-:Y:S01]  /*44c0*/  IMAD.MOV.U32 R14, RZ, RZ, RZ ;  /* 0x000000ffff0e7224 */ /* 0x000fe200078e00ff */
[----:B------:R-:W-:Y:S01]  /*44d0*/  MOV R7, 0x1000 ;  /* 0x0000100000077802 */ /* 0x000fe20000000f00 */
[----:B------:R-:W3:Y:S01]  /*44e0*/  LDCU UR30, c[0x0][0x374] ;  /* 0x00006e80ff1e77ac */ /* 0x000ee20008000800 */
[----:B------:R-:W4:Y:S01]  /*44f0*/  LDC.64 R2, c[0x0][0x888] ;  /* 0x00022200ff027b82 */ /* 0x000f220000000a00 */
[----:B------:R-:W3:Y:S01]  /*4500*/  LDCU UR15, c[0x0][0xb0c] ;  /* 0x00016180ff0f77ac */ /* 0x000ee20008000800 */
[----:B------:R-:W2:Y:S06]  /*4510*/  LDCU UR40, c[0x0][0xb20] ;  /* 0x00016400ff2877ac */ /* 0x000eac0008000800 */
[----:B------:R-:W4:Y:S01]  /*4520*/  LDC.64 R4, c[0x0][0x890] ;  /* 0x00022400ff047b82 */ /* 0x000f220000000a00 */
[----:B------:R-:W2:Y:S01]  /*4530*/  LDCU UR4, c[0x0][0xb30] ;  /* 0x00016600ff0477ac */ /* 0x000ea20008000800 */
[----:B------:R-:W-:Y:S01]  /*4540*/  UMOV UR21, 0x400 ;  /* 0x0000040000157882 */ /* 0x000fe20000000000 */
[----:B-1----:R-:W-:-:S02]  /*4550*/  UIMAD.WIDE.U32 UR6, UR31, UR32, URZ ;  /* 0x000000201f0672a5 */ /* 0x002fc4000f8e00ff */
[----:B---3--:R-:W-:Y:S02]  /*4560*/  UIMAD.WIDE.U32 UR8, UR30, UR35, URZ ;  /* 0x000000231e0872a5 */ /* 0x008fe4000f8e00ff */
[----:B------:R-:W-:Y:S02]  /*4570*/  ULEA UR21, UR46, UR21, 0x18 ;  /* 0x000000152e157291 */ /* 0x000fe4000f8ec0ff */
[----:B------:R-:W-:Y:S02]  /*4580*/  UPLOP3.LUT UP3, UPT, UPT, UPT, UPT, 0x40, 0x4 ;  /* 0x000000000004789c */ /* 0x000fe40003f6e870 */
[----:B------:R-:W-:Y:S01]  /*4590*/  UIADD3 UR37, UPT, UPT, UR21, 0x58, URZ ;  /* 0x0000005815257890 */ /* 0x000fe2000fffe0ff */
[----:B------:R-:W-:Y:S01]  /*45a0*/  UMOV UR6, UR7 ;  /* 0x0000000700067c82 */ /* 0x000fe20008000000 */
[----:B------:R-:W-:Y:S01]  /*45b0*/  UMOV UR38, UR9 ;  /* 0x0000000900267c82 */ /* 0x000fe20008000000 */
[----:B------:R-:W-:Y:S02]  /*45c0*/  UISETP.GE.AND UP0, UPT, UR42, 0x1, UPT ;  /* 0x000000012a00788c */ /* 0x000fe4000bf06270 */
[----:B------:R-:W-:Y:S01]  /*45d0*/  UISETP.NE.AND UP4, UPT, UR42, 0x1, UPT ;  /* 0x000000012a00788c */ /* 0x000fe2000bf85270 */
[----:B------:R-:W1:Y:S01]  /*45e0*/  LDCU.64 UR22, c[0x0][0xb28] ;  /* 0x00016500ff1677ac */ /* 0x000e620008000a00 */
[----:B------:R-:W-:-:S02]  /*45f0*/  UISETP.NE.AND UP6, UPT, UR15, 0x1, UPT ;  /* 0x000000010f00788c */ /* 0x000fc4000bfc5270 */
[----:B------:R-:W-:Y:S02]  /*4600*/  UISETP.NE.AND UP5, UPT, UR34, 0x1, UPT ;  /* 0x000000012200788c */ /* 0x000fe4000bfa5270 */
[----:B------:R-:W-:Y:S02]  /*4610*/  UIADD3 UR25, UPT, UPT, UR21, 0x50, URZ ;  /* 0x0000005015197890 */ /* 0x000fe4000fffe0ff */
[----:B------:R-:W-:Y:S02]  /*4620*/  UPRMT UR37, UR46, 0x654, UR37 ;  /* 0x000006542e257896 */ /* 0x000fe40008000025 */
[----:B------:R-:W-:Y:S02]  /*4630*/  USHF.R.U32.HI UR39, URZ, UR33, UR6 ;  /* 0x00000021ff277299 */ /* 0x000fe40008011606 */
[----:B--2---:R-:W-:Y:S02]  /*4640*/  USHF.R.U32.HI UR38, URZ, UR40, UR38 ;  /* 0x00000028ff267299 */ /* 0x004fe40008011626 */
[----:B------:R-:W-:-:S11]  /*4650*/  UISETP.NE.AND UP2, UPT, UR4, 0x1, UPT ;  /* 0x000000010400788c */ /* 0x000fd6000bf45270 */
.L_x_95:
[C---:B------:R-:W-:Y:S02]  /*4660*/  LEA R12, R14.reuse, UR21, 0x3 ;  /* 0x000000150e0c7c11 */ /* 0x040fe4000f8e18ff */
[----:B------:R-:W-:Y:S02]  /*4670*/  SHF.L.U32 R9, R13, 0x1f, RZ ;  /* 0x0000001f0d097819 */ /* 0x000fe400000006ff */
[----:B------:R-:W-:Y:S02]  /*4680*/  LEA R10, R14, UR21, 0x4 ;  /* 0x000000150e0a7c11 */ /* 0x000fe4000f8e20ff */
[----:B------:R-:W2:Y:S02]  /*4690*/  SYNCS.PHASECHK.TRANS64.TRYWAIT P0, [R12+URZ+0x80], R9 ;  /* 0x000080090c0075a7 */ /* 0x000ea400080011ff */
[----:B--23--:R-:W-:Y:S05]  /*46a0*/  @!P0 BRA `(.L_x_87) ;  /* 0x0000004000548947 */ /* 0x00cfea0003800000 */
.L_x_156:
[----:B--2---:R-:W2:Y:S01]  /*46b0*/  LDS.128 R8, [R10+0x110] ;  /* 0x000110000a087984 */ /* 0x004ea20000000c00 */
[----:B------:R-:W-:Y:S01]  /*46c0*/  UISETP.GE.AND UP0, UPT, UR42, 0x1, UPT ;  /* 0x000000012a00788c */ /* 0x000fe2000bf06270 */
[----:B------:R-:W-:Y:S01]  /*46d0*/  @!PT LDS RZ, [RZ] ;  /* 0x00000000fffff984 */ /* 0x000fe20000000800 */
[----:B------:R-:W-:Y:S01]  /*46e0*/  @!PT LDS RZ, [RZ] ;  /* 0x00000000fffff984 */ /* 0x000fe20000000800 */
[----:B------:R-:W-:Y:S01]  /*46f0*/  @!PT LDS RZ, [RZ] ;  /* 0x00000000fffff984 */ /* 0x000fe20000000800 */
[----:B------:R-:W-:Y:S01]  /*4700*/  @!PT LDS RZ, [RZ] ;  /* 0x00000000fffff984 */ /* 0x000fe20000000800 */
[----:B------:R3:W-:Y:S06]  /*4710*/  MEMBAR.ALL.CTA ;  /* 0x0000000000007992 */ /* 0x0007ec0000008000 */
[----:B---3--:R-:W3:Y:S01]  /*4720*/  FENCE.VIEW.ASYNC.S ;  /* 0x00000000000073c6 */ /* 0x008ee20000000000 */
[----:B--2---:R-:W-:Y:S11]  /*4730*/  LOP3.LUT P0, RZ, R10, 0x1, RZ, 0xc0, !PT ;  /* 0x000000010aff7812 */ /* 0x004ff6000780c0ff */
[----:B------:R-:W-:Y:S02]  /*4740*/  @!UPT UIADD3 URZ, UPT, UPT, URZ, URZ, URZ ;  /* 0x000000fffffff290 */ /* 0x000fe4000fffe0ff */
[----:B---3--:R-:W-:Y:S01]  /*4750*/  VOTEU.ANY UP1, P0 ;  /* 0x0000000000ff7886 */ /* 0x008fe20000020100 */
[----:B------:R-:W-:Y:S11]  /*4760*/  PLOP3.LUT P0, PT, PT, PT, UP1, 0x80, 0x8 ;  /* 0x000000000008781c */ /* 0x000ff60003f0f018 */
[----:B------:R-:W-:Y:S02]  /*4770*/  @!UPT UIADD3 URZ, UPT, UPT, URZ, URZ, URZ ;  /* 0x000000fffffff290 */ /* 0x000fe4000fffe0ff */
[----:B------:R-:W-:Y:S02]  /*4780*/  @P0 SHF.R.U32.HI R0, RZ, 0x10, R9 ;  /* 0x00000010ff000819 */ /* 0x000fe40000011609 */
[----:B------:R-:W-:Y:S02]  /*4790*/  @P0 MOV R6, R8 ;  /* 0x0000000800060202 */ /* 0x000fe40000000f00 */
[----:B------:R-:W-:Y:S01]  /*47a0*/  @P0 R2UR UR4, R0 ;  /* 0x00000000000402ca */ /* 0x000fe200000e0000 */
[----:B------:R-:W-:Y:S01]  /*47b0*/  VIADD R0, R12, 0x90 ;  /* 0x000000900c007836 */ /* 0x000fe20000000000 */
[----:B------:R-:W-:Y:S02]  /*47c0*/  @P0 LOP3.LUT R8, R9, 0xffff, RZ, 0xc0, !PT ;  /* 0x0000ffff09080812 */ /* 0x000fe400078ec0ff */
[----:B------:R-:W-:Y:S02]  /*47d0*/  @P0 R2UR UR6, R6 ;  /* 0x00000000060602ca */ /* 0x000fe400000e0000 */
[----:B------:R-:W-:Y:S02]  /*47e0*/  PRMT R0, RZ, 0x654, R0 ;  /* 0x00000654ff007816 */ /* 0x000fe40000000000 */
[----:B------:R-:W-:Y:S02]  /*47f0*/  @P0 R2UR UR5, R8 ;  /* 0x00000000080502ca */ /* 0x000fe400000e0000 */
[----:B------:R2:W-:Y:S03]  /*4800*/  SYNCS.ARRIVE.TRANS64.RED.A1T0 RZ, [R0+URZ], RZ ;  /* 0x000000ff00ff79a7 */ /* 0x0005e600081004ff */
[----:B------:R-:W-:Y:S04]  /*4810*/  @UP1 UMOV UR29, UR4 ;  /* 0x00000004001d1c82 */ /* 0x000fe80008000000 */
[----:B------:R-:W-:Y:S04]  /*4820*/  @UP1 UMOV UR14, UR6 ;  /* 0x00000006000e1c82 */ /* 0x000fe80008000000 */
[----:B------:R-:W-:Y:S01]  /*4830*/  @UP1 UMOV UR13, UR5 ;  /* 0x00000005000d1c82 */ /* 0x000fe20008000000 */
[----:B------:R-:W-:Y:S05]  /*4840*/  BRA.U !UP0, `(.L_x_88) ;  /* 0x0000000108a47547 */ /* 0x000fea000b800000 */
[----:B------:R-:W-:Y:S02]  /*4850*/  UIMAD.WIDE.U32 UR8, UR13, UR35, URZ ;  /* 0x000000230d0872a5 */ /* 0x000fe4000f8e00ff */
[----:B------:R-:W-:Y:S02]  /*4860*/  UIMAD.WIDE.U32 UR10, UR14, UR32, URZ ;  /* 0x000000200e0a72a5 */ /* 0x000fe4000f8e00ff */
[----:B------:R-:W-:Y:S02]  /*4870*/  USEL UR4, UR30, UR38, !UP5 ;  /* 0x000000261e047287 */ /* 0x000fe4000e800000 */
[----:B------:R-:W-:Y:S02]  /*4880*/  USEL UR7, UR31, UR39, !UP6 ;  /* 0x000000271f077287 */ /* 0x000fe4000f000000 */
[----:B-1----:R-:W-:Y:S02]  /*4890*/  UIMAD.WIDE.U32 UR16, UR4, UR22, URZ ;  /* 0x00000016041072a5 */ /* 0x002fe4000f8e00ff */
[----:B------:R-:W-:Y:S01]  /*48a0*/  UIMAD.WIDE.U32 UR18, UR7, UR22, URZ ;  /* 0x00000016071272a5 */ /* 0x000fe2000f8e00ff */
[----:B------:R-:W-:Y:S02]  /*48b0*/  UMOV UR5, UR9 ;  /* 0x0000000900057c82 */ /* 0x000fe40008000000 */
[----:B------:R-:W-:Y:S03]  /*48c0*/  USHF.R.U32.HI UR6, URZ, UR40, UR5 ;  /* 0x00000028ff067299 */ /* 0x000fe60008011605 */
[----:B------:R-:W-:Y:S01]  /*48d0*/  UMOV UR5, UR11 ;  /* 0x0000000b00057c82 */ /* 0x000fe20008000000 */
[----:B------:R-:W-:Y:S02]  /*48e0*/  USEL UR6, UR13, UR6, !UP5 ;  /* 0x000000060d067287 */ /* 0x000fe4000e800000 */
[----:B------:R-:W-:Y:S02]  /*48f0*/  USHF.R.U32.HI UR8, URZ, UR33, UR5 ;  /* 0x00000021ff087299 */ /* 0x000fe40008011605 */
[----:B------:R-:W-:Y:S01]  /*4900*/  UIMAD.WIDE.U32 UR10, UR6, UR22, URZ ;  /* 0x00000016060a72a5 */ /* 0x000fe2000f8e00ff */
[----:B------:R-:W-:Y:S02]  /*4910*/  UMOV UR5, UR17 ;  /* 0x0000001100057c82 */ /* 0x000fe40008000000 */
[----:B------:R-:W-:Y:S03]  /*4920*/  @UP4 USHF.R.U32.HI UR4, URZ, UR23, UR5 ;  /* 0x00000017ff044299 */ /* 0x000fe60008011605 */
[----:B------:R-:W-:Y:S01]  /*4930*/  UMOV UR5, UR19 ;  /* 0x0000001300057c82 */ /* 0x000fe20008000000 */
[----:B------:R-:W-:Y:S02]  /*4940*/  UIMAD UR4, UR42, UR4, URZ ;  /* 0x000000042a0472a4 */ /* 0x000fe4000f8e02ff */
[----:B------:R-:W-:Y:S02]  /*4950*/  @UP4 USHF.R.U32.HI UR7, URZ, UR23, UR5 ;  /* 0x00000017ff074299 */ /* 0x000fe40008011605 */
[----:B------:R-:W-:Y:S02]  /*4960*/  USEL UR5, UR14, UR8, !UP6 ;  /* 0x000000080e057287 */ /* 0x000fe4000f000000 */
[----:B------:R-:W-:Y:S02]  /*4970*/  UIMAD UR8, UR42, UR7, URZ ;  /* 0x000000072a0872a4 */ /* 0x000fe4000f8e02ff */
[----:B------:R-:W-:Y:S03]  /*4980*/  UISETP.GE.AND UP0, UPT, UR6, UR4, UPT ;  /* 0x000000040600728c */ /* 0x000fe6000bf06270 */
[----:B------:R-:W-:Y:S01]  /*4990*/  UMOV UR4, UR11 ;  /* 0x0000000b00047c82 */ /* 0x000fe20008000000 */
[----:B------:R-:W-:Y:S02]  /*49a0*/  UISETP.GE.OR UP0, UPT, UR5, UR8, UP0 ;  /* 0x000000080500728c */ /* 0x000fe40008706670 */
[----:B------:R-:W-:Y:S02]  /*49b0*/  USHF.R.U32.HI UR4, URZ, UR23, UR4 ;  /* 0x00000017ff047299 */ /* 0x000fe40008011604 */
[----:B------:R-:W-:Y:S02]  /*49c0*/  UIMAD.WIDE.U32 UR8, UR5, UR22, URZ ;  /* 0x00000016050872a5 */ /* 0x000fe4000f8e00ff */
[----:B------:R-:W-:Y:S04]  /*49d0*/  USEL UR10, UR6, UR4, !UP4 ;  /* 0x00000004060a7287 */ /* 0x000fe8000e000000 */
[----:B------:R-:W-:Y:S01]  /*49e0*/  UIADD3 UR11, UPT, UPT, -UR10, URZ, URZ ;  /* 0x000000ff0a0b7290 */ /* 0x000fe2000fffe1ff */
[----:B------:R-:W-:Y:S02]  /*49f0*/  @!UP0 UMOV UR4, UR9 ;  /* 0x0000000900048c82 */ /* 0x000fe40008000000 */
[----:B------:R-:W-:Y:S02]  /*4a00*/  @!UP0 USHF.R.U32.HI UR4, URZ, UR23, UR4 ;  /* 0x00000017ff048299 */ /* 0x000fe40008011604 */
[----:B------:R-:W-:Y:S02]  /*4a10*/  UIMAD UR8, UR42, UR11, UR6 ;  /* 0x0000000b2a0872a4 */ /* 0x000fe4000f8e0206 */
[----:B------:R-:W-:Y:S04]  /*4a20*/  @!UP0 USEL UR4, UR5, UR4, !UP4 ;  /* 0x0000000405048287 */ /* 0x000fe8000e000000 */
[----:B------:R-:W-:Y:S02]  /*4a30*/  @!UP0 UIMAD UR8, UR7, UR8, UR4 ;  /* 0x00000008070882a4 */ /* 0x000fe4000f8e0204 */
[----:B------:R-:W-:Y:S02]  /*4a40*/  @!UP0 UIADD3 UR9, UPT, UPT, UR10, -UR4, URZ ;  /* 0x800000040a098290 */ /* 0x000fe4000fffe0ff */
[----:B------:R-:W-:Y:S02]  /*4a50*/  UIADD3 UR4, UPT, UPT, -UR5, URZ, URZ ;  /* 0x000000ff05047290 */ /* 0x000fe4000fffe1ff */
[----:B------:R-:W-:Y:S02]  /*4a60*/  UIADD3 UR7, UPT, UPT, -UR6, URZ, URZ ;  /* 0x000000ff06077290 */ /* 0x000fe4000fffe1ff */
[----:B------:R-:W-:Y:S02]  /*4a70*/  @!UP0 UIMAD UR6, UR9, UR42, UR5 ;  /* 0x0000002a090682a4 */ /* 0x000fe4000f8e0205 */
[----:B------:R-:W-:Y:S02]  /*4a80*/  UIMAD UR14, UR15, UR4, UR14 ;  /* 0x000000040f0e72a4 */ /* 0x000fe4000f8e020e */
[----:B------:R-:W-:Y:S01]  /*4a90*/  UIMAD UR4, UR34, UR7, UR13 ;  /* 0x00000007220472a4 */ /* 0x000fe2000f8e020d */
[----:B------:R-:W-:Y:S02]  /*4aa0*/  @!UP0 UMOV UR5, UR8 ;  /* 0x0000000800058c82 */ /* 0x000fe40008000000 */
[----:B------:R-:W-:Y:S02]  /*4ab0*/  UIMAD UR14, UR5, UR15, UR14 ;  /* 0x0000000f050e72a4 */ /* 0x000fe4000f8e020e */
[----:B------:R-:W-:Y:S11]  /*4ac0*/  UIMAD UR13, UR6, UR34, UR4 ;  /* 0x00000022060d72a4 */ /* 0x000ff6000f8e0204 */
[----:B------:R-:W-:Y:S01]  /*4ad0*/  @!UPT UIADD3 URZ, UPT, UPT, URZ, URZ, URZ ;  /* 0x000000fffffff290 */ /* 0x000fe2000fffe0ff */
.L_x_88:
[----:B------:R-:W3:Y:S01]  /*4ae0*/  @!UP2 LDCU.128 UR8, c[0x0][0xb10] ;  /* 0x00016200ff08a7ac */ /* 0x000ee20008000c00 */
[C---:B----4-:R-:W-:Y:S02]  /*4af0*/  ISETP.NE.U32.AND P1, PT, R4.reuse, RZ, PT ;  /* 0x000000ff0400720c */ /* 0x050fe40003f25070 */
[----:B------:R-:W-:Y:S02]  /*4b00*/  ISETP.NE.U32.AND P0, PT, R4, RZ, PT ;  /* 0x000000ff0400720c */ /* 0x000fe40003f05070 */
[C---:B------:R-:W-:Y:S02]  /*4b10*/  ISETP.NE.AND.EX P1, PT, R5.reuse, RZ, PT, P1 ;  /* 0x000000ff0500720c */ /* 0x040fe40003f25310 */
[----:B------:R-:W-:Y:S01]  /*4b20*/  ISETP.NE.AND.EX P0, PT, R5, RZ, PT, P0 ;  /* 0x000000ff0500720c */ /* 0x000fe20003f05300 */
[----:B------:R-:W4:Y:S01]  /*4b30*/  @!UP2 LDCU UR5, c[0x0][0xb0c] ;  /* 0x00016180ff05a7ac */ /* 0x000f220008000800 */
[----:B------:R-:W-:Y:S01]  /*4b40*/  SHF.L.U32 R9, R15, 0x1f, RZ ;  /* 0x0000001f0f097819 */ /* 0x000fe200000006ff */
[----:B------:R-:W-:Y:S02]  /*4b50*/  USHF.L.U32 UR26, UR24, 0x7, URZ ;  /* 0x00000007181a7899 */ /* 0x000fe400080006ff */
[----:B------:R-:W-:Y:S02]  /*4b60*/  USHF.L.U32 UR27, UR20, 0x6, URZ ;  /* 0x00000006141b7899 */ /* 0x000fe400080006ff */
[----:B---3--:R-:W-:Y:S07]  /*4b70*/  UIMAD.WIDE.U32 UR6, UR14, UR8, URZ ;  /* 0x000000080e0672a5 */ /* 0x008fee000f8e00ff */
[----:B------:R-:W-:Y:S01]  /*4b80*/  @!UP2 UMOV UR4, UR7 ;  /* 0x000000070004ac82 */ /* 0x000fe20008000000 */
[----:B----4-:R-:W-:Y:S02]  /*4b90*/  @!UP2 UISETP.NE.AND UP0, UPT, UR5, 0x1, UPT ;  /* 0x000000010500a88c */ /* 0x010fe4000bf05270 */
[----:B------:R-:W-:Y:S02]  /*4ba0*/  @!UP2 USHF.R.U32.HI UR4, URZ, UR9, UR4 ;  /* 0x00000009ff04a299 */ /* 0x000fe40008011604 */
[----:B------:R-:W-:Y:S02]  /*4bb0*/  UIMAD.WIDE.U32 UR6, UR13, UR11, URZ ;  /* 0x0000000b0d0672a5 */ /* 0x000fe4000f8e00ff */
[----:B------:R-:W-:Y:S02]  /*4bc0*/  @!UP2 USEL UR8, UR14, UR4, !UP0 ;  /* 0x000000040e08a287 */ /* 0x000fe4000c000000 */
[----:B------:R-:W-:Y:S03]  /*4bd0*/  @!UP2 UISETP.NE.AND UP0, UPT, UR10, 0x1, UPT ;  /* 0x000000010a00a88c */ /* 0x000fe6000bf05270 */
[----:B------:R-:W-:Y:S02]  /*4be0*/  @!UP2 UMOV UR6, UR7 ;  /* 0x000000070006ac82 */ /* 0x000fe40008000000 */
[----:B------:R-:W3:Y:S02]  /*4bf0*/  @!UP2 LDCU UR4, c[0x0][0xb20] ;  /* 0x00016400ff04a7ac */ /* 0x000ee40008000800 */
[----:B---3--:R-:W-:Y:S04]  /*4c00*/  @!UP2 USHF.R.U32.HI UR6, URZ, UR4, UR6 ;  /* 0x00000004ff06a299 */ /* 0x008fe80008011606 */
[----:B------:R-:W-:Y:S04]  /*4c10*/  @!UP2 USEL UR6, UR13, UR6, !UP0 ;  /* 0x000000060d06a287 */ /* 0x000fe8000c000000 */
[----:B------:R-:W-:Y:S02]  /*4c20*/  @!UP2 UIADD3 UR4, UPT, UPT, -UR8, UR6, URZ ;  /* 0x000000060804a290 */ /* 0x000fe4000fffe1ff */
[----:B------:R-:W-:Y:S02]  /*4c30*/  @!UP2 UIADD3 UR6, UPT, UPT, UR8, -UR6, URZ ;  /* 0x800000060806a290 */ /* 0x000fe4000fffe0ff */
[----:B------:R-:W-:Y:S02]  /*4c40*/  @!UP2 UIMAD UR14, UR4, UR5, UR14 ;  /* 0x00000005040ea2a4 */ /* 0x000fe4000f8e020e */
[----:B------:R-:W-:Y:S01]  /*4c50*/  @!UP2 UIMAD UR13, UR6, UR10, UR13 ;  /* 0x0000000a060da2a4 */ /* 0x000fe2000f8e020d */
[----:B------:R-:W-:Y:S11]  /*4c60*/  BRA.U UP3, `(.L_x_89) ;  /* 0x0000000103107547 */ /* 0x000ff6000b800000 */
[----:B--2---:R-:W-:Y:S04]  /*4c70*/  MOV R0, UR41 ;  /* 0x0000002900007c02 */ /* 0x004fe80008000f00 */
[----:B------:R-:W-:Y:S04]  /*4c80*/  SHF.L.U32 R11, R0, 0x1f, RZ ;  /* 0x0000001f000b7819 */ /* 0x000fe800000006ff */
[----:B------:R-:W2:Y:S02]  /*4c90*/  SYNCS.PHASECHK.TRANS64.TRYWAIT P2, [UR21+0x78], R11 ;  /* 0x0000780bff0075a7 */ /* 0x000ea40008041115 */
[----:B--2---:R-:W-:Y:S05]  /*4ca0*/  @!P2 BRA `(.L_x_90) ;  /* 0x0000003800e8a947 */ /* 0x004fea0003800000 */
.L_x_89:
[----:B------:R-:W-:Y:S05]  /*4cb0*/  @!P1 BRA `(.L_x_91) ;  /* 0x0000000000309947 */ /* 0x000fea0003800000 */
[----:B------:R-:W-:Y:S01]  /*4cc0*/  ISETP.NE.U32.AND P1, PT, R2, RZ, PT ;  /* 0x000000ff0200720c */ /* 0x000fe20003f25070 */
[----:B------:R-:W3:Y:S01]  /*4cd0*/  LDCU.64 UR4, c[0x0][0x358] ;  /* 0x00006b00ff0477ac */ /* 0x000ee20008000a00 */
[----:B------:R-:W-:Y:S02]  /*4ce0*/  IMAD.MOV.U32 R86, RZ, RZ, 0x1 ;  /* 0x00000001ff567424 */ /* 0x000fe400078e00ff */
[----:B------:R-:W-:Y:S11]  /*4cf0*/  ISETP.NE.AND.EX P1, PT, R3, RZ, PT, P1 ;  /* 0x000000ff0300720c */ /* 0x000ff60003f25310 */
[----:B------:R-:W-:Y:S02]  /*4d00*/  @!UPT UIADD3 URZ, UPT, UPT, URZ, URZ, URZ ;  /* 0x000000fffffff290 */ /* 0x000fe4000fffe0ff */
[----:B--2---:R-:W2:Y:S01]  /*4d10*/  @P1 LDC.64 R10, c[0x0][0x888] ;  /* 0x00022200ff0a1b82 */ /* 0x004ea20000000a00 */
[----:B------:R-:W-:Y:S04]  /*4d20*/  @P1 IMAD R0, R4, UR36, RZ ;  /* 0x0000002404001c24 */ /* 0x000fe8000f8e02ff */
[----:B--2---:R-:W-:Y:S04]  /*4d30*/  @P1 IMAD.WIDE R10, R0, 0x4, R10 ;  /* 0x00000004000a1825 */ /* 0x004fe800078e020a */
[----:B------:R-:W-:Y:S01]  /*4d40*/  HFMA2 R0, -RZ, RZ, 0, 5.9604644775390625e-08 ;  /* 0x00000001ff007431 */ /* 0x000fe200000001ff */
[----:B---3-5:R3:W5:Y:S04]  /*4d50*/  @P1 LDG.E R41, desc[UR4][R10.64] ;  /* 0x000000040a291981 */ /* 0x028768000c1e1900 */
[----:B------:R-:W-:Y:S01]  /*4d60*/  @!P1 PRMT R86, R0, 0x7610, R86 ;  /* 0x0000761000569816 */ /* 0x000fe20000000056 */
[----:B---3--:R-:W4:Y:S06]  /*4d70*/  @!P1 LDC R41, c[0x0][0x880] ;  /* 0x00022000ff299b82 */ /* 0x008f2c0000000800 */
.L_x_91:
[----:B----45:R-:W-:Y:S01]  /*4d80*/  @!P0 FSETP.EQ.AND P1, PT, R41, RZ, PT ;  /* 0x000000ff2900820b */ /* 0x030fe20003f22000 */
[----:B------:R-:W-:Y:S01]  /*4d90*/  @!UPT UIADD3 URZ, UPT, UPT, URZ, URZ, URZ ;  /* 0x000000fffffff290 */ /* 0x000fe2000fffe0ff */
[----:B------:R-:W-:Y:S11]  /*4da0*/  @!P0 BRA `(.L_x_92) ;  /* 0x0000000000188947 */ /* 0x000ff60003800000 */
[----:B------:R-:W-:Y:S02]  /*4db0*/  LOP3.LUT P0, RZ, R86, 0xff, RZ, 0xc0, !PT ;  /* 0x000000ff56ff7812 */ /* 0x000fe4000780c0ff */
[----:B------:R-:W-:Y:S04]  /*4dc0*/  ISETP.NE.U32.AND P1, PT, R2, RZ, PT ;  /* 0x000000ff0200720c */ /* 0x000fe80003f25070 */
[----:B------:R-:W-:Y:S04]  /*4dd0*/  ISETP.NE.AND.EX P1, PT, R3, RZ, PT, P1 ;  /* 0x000000ff0300720c */ /* 0x000fe80003f25310 */
[----:B------:R-:W-:Y:S03]  /*4de0*/  PLOP3.LUT P1, PT, P1, PT, PT, 0x8, 0x80 ;  /* 0x000000000080781c */ /* 0x000fe60000f2e170 */
[----:B------:R-:W-:Y:S11]  /*4df0*/  @P0 FSETP.EQ.AND P1, PT, R41, RZ, PT ;  /* 0x000000ff2900020b */ /* 0x000ff60003f22000 */
[----:B------:R-:W-:Y:S02]  /*4e00*/  @!UPT UIADD3 URZ, UPT, UPT, URZ, URZ, URZ ;  /* 0x000000fffffff290 */ /* 0x000fe4000fffe0ff */
.L_x_92:
[----:B------:R-:W3:Y:S01]  /*4e10*/  SYNCS.PHASECHK.TRANS64.TRYWAIT P2, [UR21+0x60], R9 ;  /* 0x00006009ff0075a7 */ /* 0x000ee20008041115 */
[----:B------:R-:W-:Y:S04]  /*4e20*/  ELECT P0, URZ, PT ;  /* 0x0000000000ff782f */ /* 0x000fe80003800000 */
[----:B------:R-:W-:Y:S11]  /*4e30*/  PLOP3.LUT P1, PT, P1, P0, PT, 0xf2, 0x2f ;  /* 0x00000000002f781c */ /* 0x000ff60000f21e72 */
[----:B------:R-:W-:Y:S02]  /*4e40*/  @!UPT UIADD3 URZ, UPT, UPT, URZ, URZ, URZ ;  /* 0x000000fffffff290 */ /* 0x000fe4000fffe0ff */
[----:B------:R-:W-:Y:S05]  /*4e50*/  @!P1 IADD3 R8, P0, PT, R16, 0x580, RZ ;  /* 0x0000058010089810 */ /* 0x000fea0007f1e0ff */
[----:B------:R-:W-:Y:S01]  /*4e60*/  @!P1 IMAD.X R6, RZ, RZ, R17, P0 ;  /* 0x000000ffff069224 */ /* 0x000fe200000e0611 */
[----:B---3--:R-:W-:Y:S07]  /*4e70*/  @!P2 BRA `(.L_x_93) ;  /* 0x00000038008ca947 */ /* 0x008fee0003800000 */
.L_x_159:
[----:B------:R-:W-:Y:S01]  /*4e80*/  @!P1 R2UR UR5, R8 ;  /* 0x00000000080592ca */ /* 0x000fe200000e0000 */
[----:B------:R-:W-:Y:S01]  /*4e90*/  VOTEU.ALL UP0, P1 ;  /* 0x0000000000ff7886 */ /* 0x000fe20000800000 */
[----:B------:R-:W-:Y:S01]  /*4ea0*/  @!P1 R2UR UR4, R6 ;  /* 0x00000000060492ca */ /* 0x000fe200000e0000 */
[----:B------:R-:W-:Y:S01]  /*4eb0*/  UMOV UR16, 0x0 ;  /* 0x0000000000107882 */ /* 0x000fe20000000000 */
[----:B------:R-:W-:Y:S01]  /*4ec0*/  UMOV UR17, 0x10000000 ;  /* 0x1000000000117882 */ /* 0x000fe20000000000 */
[----:B------:R-:W-:Y:S01]  /*4ed0*/  UMOV UR28, UR36 ;  /* 0x00000024001c7c82 */ /* 0x000fe20008000000 */
[----:B------:R-:W-:Y:S01]  /*4ee0*/  @!UP0 UIADD3 UR24, UPT, UPT, UR21, 0x200, URZ ;  /* 0x0000020015188890 */ /* 0x000fe2000fffe0ff */
[----:B--2---:R-:W-:Y:S01]  /*4ef0*/  @!P1 IMAD.MOV.U32 R0, RZ, RZ, 0x1000 ;  /* 0x00001000ff009424 */ /* 0x004fe200078e00ff */
[----:B------:R-:W-:Y:S01]  /*4f00*/  @!UP0 UIADD3 UR10, UPT, UPT, UR26, 0x40, URZ ;  /* 0x000000401a0a8890 */ /* 0x000fe2000fffe0ff */
[----:B------:R-:W-:Y:S01]  /*4f10*/  VIADD R14, R14, 0x1 ;  /* 0x000000010e0e7836 */ /* 0x000fe20000000000 */
[----:B------:R-:W-:Y:S01]  /*4f20*/  @!UP0 UIADD3 UR8, UPT, UPT, UR21, 0xa00, URZ ;  /* 0x00000a0015088890 */ /* 0x000fe2000fffe0ff */
[----:B------:R-:W-:Y:S02]  /*4f30*/  VOTEU.ALL UP0, P1 ;  /* 0x0000000000ff7886 */ /* 0x000fe40000800000 */
[----:B------:R-:W-:Y:S01]  /*4f40*/  IMAD.U32 R10, RZ, RZ, UR5 ;  /* 0x00000005ff0a7e24 */ /* 0x000fe2000f8e00ff */
[----:B------:R-:W-:Y:S01]  /*4f50*/  UMOV UR9, UR25 ;  /* 0x0000001900097c82 */ /* 0x000fe20008000000 */
[----:B------:R-:W-:Y:S01]  /*4f60*/  IMAD.U32 R11, RZ, RZ, UR4 ;  /* 0x00000004ff0b7e24 */ /* 0x000fe2000f8e00ff */
[----:B------:R-:W-:Y:S01]  /*4f70*/  UMOV UR11, UR27 ;  /* 0x0000001b000b7c82 */ /* 0x000fe20008000000 */
[----:B------:R-:W-:Y:S01]  /*4f80*/  UMOV UR12, UR36 ;  /* 0x00000024000c7c82 */ /* 0x000fe20008000000 */
[----:B------:R-:W-:Y:S01]  /*4f90*/  @!P1 R2UR UR4, R10 ;  /* 0x000000000a0492ca */ /* 0x000fe200000e0000 */
[----:B------:R-:W-:Y:S01]  /*4fa0*/  UPRMT UR6, UR46, 0x654, UR25 ;  /* 0x000006542e067896 */ /* 0x000fe20008000019 */
[----:B------:R-:W-:Y:S11]  /*4fb0*/  @!P1 R2UR UR5, R11 ;  /* 0x000000000b0592ca */ /* 0x000ff600000e0000 */
[----:B------:R-:W-:Y:S02]  /*4fc0*/  @!UPT UIADD3 URZ, UPT, UPT, URZ, URZ, URZ ;  /* 0x000000fffffff290 */ /* 0x000fe4000fffe0ff */
[----:B------:R2:W-:Y:S01]  /*4fd0*/  @!UP0 UTMALDG.3D [UR24], [UR4], desc[UR16] ;  /* 0x00001018040085b4 */ /* 0x0005e20008011000 */
[----:B------:R-:W-:Y:S05]  /*4fe0*/  VOTEU.ALL UP0, P1 ;  /* 0x0000000000ff7886 */ /* 0x000fea0000800000 */
[----:B------:R2:W-:Y:S01]  /*4ff0*/  @!UP0 UTMALDG.3D [UR8], [UR4], desc[UR16] ;  /* 0x00001008040085b4 */ /* 0x0005e20008011000 */
[----:B------:R2:W-:Y:S01]  /*5000*/  @!P1 SYNCS.ARRIVE.TRANS64.RED.A0TR RZ, [UR21+0x50], R0 ;  /* 0x00005000ffff99a7 */ /* 0x0005e20008300415 */
[----:B------:R-:W-:Y:S01]  /*5010*/  SYNCS.ARRIVE.TRANS64.RED.A1T0 RZ, [UR6], RZ ;  /* 0x000000ffffff79a7 */ /* 0x000fe20008100406 */
[----:B------:R-:W3:Y:S02]  /*5020*/  SYNCS.PHASECHK.TRANS64.TRYWAIT P0, [UR21+0x68], R9 ;  /* 0x00006809ff0075a7 */ /* 0x000ee40008001115 */
[----:B--23--:R-:W-:Y:S05]  /*5030*/  @!P0 BRA `(.L_x_94) ;  /* 0x0000003800348947 */ /* 0x00cfea0003800000 */
.L_x_161:
[----:B------:R-:W-:Y:S01]  /*5040*/  UIADD3 UR24, UPT, UPT, UR13, UR63, URZ ;  /* 0x0000003f0d187290 */ /* 0x000fe2000fffe0ff */
[----:B------:R-:W-:Y:S01]  /*5050*/  @!P1 IADD3 R6, P0, PT, R16, 0x580, RZ ;  /* 0x0000058010069810 */ /* 0x000fe20007f1e0ff */
[----:B------:R-:W-:Y:S01]  /*5060*/  UPLOP3.LUT UP3, UPT, UPT, UPT, UPT, 0x80, 0x8 ;  /* 0x000000000008789c */ /* 0x000fe20003f6f070 */
[----:B------:R-:W-:Y:S01]  /*5070*/  R2UR UR28, R88 ;  /* 0x00000000581c72ca */ /* 0x000fe200000e0000 */
[----:B------:R-:W-:Y:S01]  /*5080*/  VOTEU.ALL UP0, P1 ;  /* 0x0000000000ff7886 */ /* 0x000fe20000800000 */
[----:B------:R-:W-:Y:S01]  /*5090*/  @!P1 R2UR UR5, R6 ;  /* 0x00000000060592ca */ /* 0x000fe200000e0000 */
[----:B--2---:R-:W-:Y:S01]  /*50a0*/  @!P1 IMAD.X R0, RZ, RZ, R17, P0 ;  /* 0x000000ffff009224 */ /* 0x004fe200000e0611 */
[----:B------:R-:W-:Y:S01]  /*50b0*/  UMOV UR6, 0x0 ;  /* 0x0000000000067882 */ /* 0x000fe20000000000 */
[----:B------:R-:W-:Y:S01]  /*50c0*/  UMOV UR7, 0x10000000 ;  /* 0x1000000000077882 */ /* 0x000fe20000000000 */
[----:B------:R-:W-:Y:S01]  /*50d0*/  @!UP0 UIADD3 UR18, UPT, UPT, UR26, 0x20, URZ ;  /* 0x000000201a128890 */ /* 0x000fe2000fffe0ff */
[----:B------:R-:W-:Y:S01]  /*50e0*/  ISETP.NE.AND P0, PT, R14, 0x2, PT ;  /* 0x000000020e00780c */ /* 0x000fe20003f05270 */
[----:B------:R-:W-:Y:S01]  /*50f0*/  @!UP0 UIADD3 UR16, UPT, UPT, UR21, 0x1200, URZ ;  /* 0x0000120015108890 */ /* 0x000fe2000fffe0ff */
[----:B------:R-:W-:Y:S01]  /*5100*/  @!P1 R2UR UR4, R0 ;  /* 0x00000000000492ca */ /* 0x000fe200000e0000 */
[----:B------:R-:W-:Y:S01]  /*5110*/  @!UP0 UIADD3 UR17, UPT, UPT, UR21, 0x58, URZ ;  /* 0x0000005815118890 */ /* 0x000fe2000fffe0ff */
[----:B------:R-:W-:Y:S01]  /*5120*/  SEL R0, RZ, 0x1, P0 ;  /* 0x00000001ff007807 */ /* 0x000fe20000000000 */
[----:B------:R-:W-:Y:S01]  /*5130*/  @!UP0 UIADD3 UR10, UPT, UPT, UR26, 0x60, URZ ;  /* 0x000000601a0a8890 */ /* 0x000fe2000fffe0ff */
[----:B------:R-:W-:Y:S01]  /*5140*/  LOP3.LUT R15, R15, 0x1, RZ, 0x3c, !PT ;  /* 0x000000010f0f7812 */ /* 0x000fe200078e3cff */
[----:B------:R-:W-:Y:S01]  /*5150*/  @!UP0 UIADD3 UR8, UPT, UPT, UR21, 0x1a00, URZ ;  /* 0x00001a0015088890 */ /* 0x000fe2000fffe0ff */
[----:B------:R-:W-:Y:S01]  /*5160*/  IMAD.U32 R8, RZ, RZ, UR5 ;  /* 0x00000005ff087e24 */ /* 0x000fe2000f8e00ff */
[----:B------:R-:W-:Y:S01]  /*5170*/  VOTEU.ALL UP0, P1 ;  /* 0x0000000000ff7886 */ /* 0x000fe20000800000 */
[----:B------:R-:W-:Y:S01]  /*5180*/  UMOV UR19, UR27 ;  /* 0x0000001b00137c82 */ /* 0x000fe20008000000 */
[----:B------:R-:W-:Y:S01]  /*5190*/  UMOV UR20, UR36 ;  /* 0x0000002400147c82 */ /* 0x000fe20008000000 */
[----:B------:R-:W-:Y:S01]  /*51a0*/  UMOV UR11, UR27 ;  /* 0x0000001b000b7c82 */ /* 0x000fe20008000000 */
[----:B------:R-:W-:Y:S01]  /*51b0*/  UMOV UR12, UR36 ;  /* 0x00000024000c7c82 */ /* 0x000fe20008000000 */
[----:B------:R-:W-:Y:S01]  /*51c0*/  UMOV UR9, UR17 ;  /* 0x0000001100097c82 */ /* 0x000fe20008000000 */
[----:B------:R-:W-:Y:S01]  /*51d0*/  IMAD.U32 R9, RZ, RZ, UR4 ;  /* 0x00000004ff097e24 */ /* 0x000fe2000f8e00ff */
[----:B------:R-:W-:Y:S01]  /*51e0*/  @!P1 R2UR UR4, R8 ;  /* 0x00000000080492ca */ /* 0x000fe200000e0000 */
[----:B------:R-:W-:Y:S01]  /*51f0*/  UMOV UR36, UR29 ;  /* 0x0000001d00247c82 */ /* 0x000fe20008000000 */
[----:B------:R-:W-:Y:S02]  /*5200*/  LOP3.LUT R13, R13, R0, RZ, 0x3c, !PT ;  /* 0x000000000d0d7212 */ /* 0x000fe400078e3cff */
[----:B------:R-:W-:Y:S02]  /*5210*/  @!P1 R2UR UR5, R9 ;  /* 0x00000000090592ca */ /* 0x000fe400000e0000 */
[----:B------:R-:W-:Y:S11]  /*5220*/  SEL R14, R14, RZ, P0 ;  /* 0x000000ff0e0e7207 */ /* 0x000ff60000000000 */
[----:B------:R2:W-:Y:S01]  /*5230*/  @!UP0 UTMALDG.3D [UR16], [UR4], desc[UR6] ;  /* 0x00000610040085b4 */ /* 0x0005e20008011000 */
[----:B------:R-:W-:Y:S05]  /*5240*/  VOTEU.ALL UP0, P1 ;  /* 0x0000000000ff7886 */ /* 0x000fea0000800000 */
[----:B------:R3:W-:Y:S01]  /*5250*/  @!UP0 UTMALDG.3D [UR8], [UR4], desc[UR6] ;  /* 0x00000608040085b4 */ /* 0x0007e20008011000 */
[----:B------:R3:W-:Y:S01]  /*5260*/  @!P1 SYNCS.ARRIVE.TRANS64.RED.A0TR RZ, [UR21+0x58], R7 ;  /* 0x00005807ffff99a7 */ /* 0x0007e20008300415 */
[----:B------:R-:W-:Y:S01]  /*5270*/  SYNCS.ARRIVE.TRANS64.RED.A1T0 RZ, [UR37], RZ ;  /* 0x000000ffffff79a7 */ /* 0x000fe20008100425 */
[----:B--2---:R-:W-:Y:S01]  /*5280*/  UIADD3 UR20, UPT, UPT, UR14, UR28, URZ ;  /* 0x0000001c0e147290 */ /* 0x004fe2000fffe0ff */
[----:B------:R-:W-:Y:S11]  /*5290*/  BRA.U UP1, `(.L_x_95) ;  /* 0xfffffff101f07547 */ /* 0x000ff6000b83ffff */
[----:B------:R-:W-:-:S04]  /*52a0*/  SHF.L.U32 R3, R15, 0x1f, RZ ;  /* 0x0000001f0f037819 */ /* 0x000fc800000006ff */
[----:B------:R-:W2:Y:S02]  /*52b0*/  SYNCS.PHASECHK.TRANS64.TRYWAIT P0, [UR21+0x60], R3 ;  /* 0x00006003ff0075a7 */ /* 0x000ea40008001115 */
[----:B--2---:R-:W-:Y:S05]  /*52c0*/  @!P0 BRA `(.L_x_96) ;  /* 0x0000003400a88947 */ /* 0x004fea0003800000 */
.L_x_163:
[----:B--2---:R-:W-:-:S07]  /*52d0*/  MOV R0, UR21 ;  /* 0x0000001500007c02 */ /* 0x004fce0008000f00 */
.L_x_97:
[----:B--2---:R-:W-:-:S04]  /*52e0*/  SHF.L.U32 R3, R15, 0x1f, RZ ;  /* 0x0000001f0f037819 */ /* 0x004fc800000006ff */
[----:B------:R2:W4:Y:S03]  /*52f0*/  SYNCS.PHASECHK.TRANS64.TRYWAIT P0, [R0+URZ+0x68], R3 ;  /* 0x00006803000075a7 */ /* 0x00052600080011ff */
[----:B----4-:R-:W-:Y:S05]  /*5300*/  @!P0 NANOSLEEP.SYNCS 0x989680 ;  /* 0x009896800000895d */ /* 0x010fea0003900000 */
[----:B------:R-:W4:Y:S02]  /*5310*/  @!P0 SYNCS.PHASECHK.TRANS64 P0, [R0+URZ+0x68], R3 ;  /* 0x00006803000085a7 */ /* 0x000f2400080010ff */
[----:B-1-34-:R-:W-:Y:S05]  /*5320*/  @P0 EXIT ;  /* 0x000000000000094d */ /* 0x01afea0003800000 */
[----:B------:R-:W-:Y:S05]  /*5330*/  BRA `(.L_x_97) ;  /* 0xfffffffc00e87947 */ /* 0x000fea000383ffff */
.L_x_86:
[----:B------:R-:W-:-:S06]  /*5340*/  UISETP.GE.AND UP0, UPT, UR25, 0x4, UPT ;  /* 0x000000041900788c */ /* 0x000fcc000bf06270 */
[----:B------:R-:W-:-:S13]  /*5350*/  PLOP3.LUT P0, PT, PT, PT, UP0, 0x80, 0x8 ;  /* 0x000000000008781c */ /* 0x000fda0003f0f008 */
[----:B------:R-:W-:Y:S05]  /*5360*/  @!P0 EXIT ;  /* 0x000000000000894d */ /* 0x000fea0003800000 */
[----:B------:R-:W-:Y:S01]  /*5370*/  BAR.SYNC.DEFER_BLOCKING 0x6, 0xa0 ;  /* 0x0182800000007b1d */ /* 0x000fe20000010000 */
[----:B------:R-:W-:Y:S01]  /*5380*/  IMAD.SHL.U32 R4, R87, 0x200000, RZ ;  /* 0x0020000057047824 */ /* 0x000fe200078e00ff */
[----:B------:R-:W-:Y:S01]  /*5390*/  CS2R R94, SRZ ;  /* 0x00000000005e7805 */ /* 0x000fe2000001ff00 */
[C---:B------:R-:W-:Y:S01]  /*53a0*/  IMAD.SHL.U32 R85, R97.reuse, 0x20, RZ ;  /* 0x0000002061557824 */ /* 0x040fe200078e00ff */
[----:B------:R-:W-:Y:S01]  /*53b0*/  CS2R R92, SRZ ;  /* 0x00000000005c7805 */ /* 0x000fe2000001ff00 */
[C---:B------:R-:W-:Y:S01]  /*53c0*/  IMAD.U32 R37, R97.reuse, 0x10000, RZ ;  /* 0x0001000061257824 */ /* 0x040fe200078e00ff */
[----:B------:R-:W-:Y:S02]  /*53d0*/  UMOV UR44, 0x400 ;  /* 0x00000400002c7882 */ /* 0x000fe40000000000 */
[----:B------:R-:W1:Y:S01]  /*53e0*/  LDC.64 R82, c[0x0][0x8b0] ;  /* 0x00022c00ff527b82 */ /* 0x000e620000000a00 */
[----:B------:R-:W-:Y:S01]  /*53f0*/  ULEA UR44, UR46, UR44, 0x18 ;  /* 0x0000002c2e2c7291 */ /* 0x000fe2000f8ec0ff */
[----:B------:R-:W-:Y:S01]  /*5400*/  IMAD.SHL.U32 R5, R97, 0x4, RZ ;  /* 0x0000000461057824 */ /* 0x000fe200078e00ff */
[----:B------:R-:W-:Y:S01]  /*5410*/  LOP3.LUT R4, R4, 0x200000, RZ, 0xc0, !PT ;  /* 0x0020000004047812 */ /* 0x000fe200078ec0ff */
[----:B------:R-:W-:Y:S01]  /*5420*/  IMAD.SHL.U32 R7, R87, 0x400, RZ ;  /* 0x0000040057077824 */ /* 0x000fe200078e00ff */
[C---:B------:R-:W-:Y:S01]  /*5430*/  LOP3.LUT R6, R85.reuse, 0x80, RZ, 0xc0, !PT ;  /* 0x0000008055067812 */ /* 0x040fe200078ec0ff */
[----:B------:R-:W-:Y:S01]  /*5440*/  UIADD3 UR4, UPT, UPT, UR44, 0x2200, URZ ;  /* 0x000022002c047890 */ /* 0x000fe2000fffe0ff */
[C---:B------:R-:W-:Y:S01]  /*5450*/  LOP3.LUT R84, R85.reuse, 0xb60, RZ, 0xc0, !PT ;  /* 0x00000b6055547812 */ /* 0x040fe200078ec0ff */
[----:B------:R-:W2:Y:S01]  /*5460*/  LDC.64 R80, c[0x0][0x8a8] ;  /* 0x00022a00ff507b82 */ /* 0x000ea20000000a00 */
[----:B------:R-:W-:Y:S01]  /*5470*/  LOP3.LUT R37, R4, 0x400000, R37, 0xf8, !PT ;  /* 0x0040000004257812 */ /* 0x000fe200078ef825 */
[----:B------:R-:W-:Y:S01]  /*5480*/  IMAD.MOV.U32 R36, RZ, RZ, RZ ;  /* 0x000000ffff247224 */ /* 0x000fe200078e00ff */
[----:B------:R-:W-:Y:S01]  /*5490*/  LOP3.LUT R5, R6, 0x10, R5, 0xf8, !PT ;  /* 0x0000001006057812 */ /* 0x000fe200078ef805 */
[----:B------:R-:W-:Y:S01]  /*54a0*/  IMAD.MOV.U32 R91, RZ, RZ, RZ ;  /* 0x000000ffff5b7224 */ /* 0x000fe200078e00ff */
[----:B------:R-:W-:Y:S01]  /*54b0*/  LOP3.LUT R84, R84, 0x400, R7, 0xf8, !PT ;  /* 0x0000040054547812 */ /* 0x000fe200078ef807 */
[----:B------:R-:W-:Y:S01]  /*54c0*/  IMAD.U32 R96, RZ, RZ, UR4 ;  /* 0x00000004ff607e24 */ /* 0x000fe2000f8e00ff */
[----:B------:R-:W-:Y:S01]  /*54d0*/  LOP3.LUT P0, RZ, R85, 0x80, RZ, 0xc0, !PT ;  /* 0x0000008055ff7812 */ /* 0x000fe2000780c0ff */
[----:B------:R-:W3:Y:S01]  /*54e0*/  LDCU UR58, c[0x0][0x370] ;  /* 0x00006e00ff3a77ac */ /* 0x000ee20008000800 */
[----:B------:R-:W4:Y:S01]  /*54f0*/  LDS R0, [UR44+0x130] ;  /* 0x0001302cff007984 */ /* 0x000f220008000800 */
[----:B------:R-:W-:-:S02]  /*5500*/  LOP3.LUT R84, R84, R5, RZ, 0xfc, !PT ;  /* 0x0000000554547212 */ /* 0x000fc400078efcff */
[----:B------:R-:W-:Y:S01]  /*5510*/  P2R R4, PR, RZ, 0x1 ;  /* 0x00000001ff047803 */ /* 0x000fe20000000000 */
[----:B------:R-:W1:Y:S01]  /*5520*/  LDCU UR43, c[0x0][0xb0c] ;  /* 0x00016180ff2b77ac */ /* 0x000e620008000800 */
[----:B------:R-:W-:Y:S01]  /*5530*/  LOP3.LUT R97, R97, 0x60, RZ, 0xc0, !PT ;  /* 0x0000006061617812 */ /* 0x000fe200078ec0ff */
[----:B------:R-:W1:Y:S01]  /*5540*/  LDCU UR39, c[0x0][0xb30] ;  /* 0x00016600ff2777ac */ /* 0x000e620008000800 */
[----:B------:R-:W1:Y:S01]  /*5550*/  LDCU.64 UR56, c[0x0][0x888] ;  /* 0x00011100ff3877ac */ /* 0x000e620008000a00 */
[----:B------:R-:W1:Y:S01]  /*5560*/  LDCU.64 UR40, c[0x0][0xb28] ;  /* 0x00016500ff2877ac */ /* 0x000e620008000a00 */
[----:B------:R-:W1:Y:S01]  /*5570*/  LDCU.64 UR60, c[0x0][0x890] ;  /* 0x00011200ff3c77ac */ /* 0x000e620008000a00 */
[----:B------:R-:W1:Y:S01]  /*5580*/  LDCU.128 UR52, c[0x0][0xb10] ;  /* 0x00016200ff3477ac */ /* 0x000e620008000c00 */
[----:B------:R-:W1:Y:S01]  /*5590*/  LDCU UR47, c[0x0][0x374] ;  /* 0x00006e80ff2f77ac */ /* 0x000e620008000800 */
[----:B------:R-:W-:Y:S01]  /*55a0*/  UIADD3 UR62, UPT, UPT, UR44, 0x200, URZ ;  /* 0x000002002c3e7890 */ /* 0x000fe2000fffe0ff */
[----:B-1234-:R-:W-:-:S11]  /*55b0*/  IMAD.IADD R37, R0, 0x1, R37 ;  /* 0x0000000100257824 */ /* 0x01efd600078e0225 */
.L_x_123:
[C---:B------:R-:W-:Y:S02]  /*55c0*/  LEA R3, R91.reuse, UR44, 0x3 ;  /* 0x0000002c5b037c11 */ /* 0x040fe4000f8e18ff */
[----:B------:R-:W-:Y:S02]  /*55d0*/  SHF.L.U32 R0, R94, 0x1f, RZ ;  /* 0x0000001f5e007819 */ /* 0x000fe400000006ff */
[----:B------:R-:W-:Y:S02]  /*55e0*/  LEA R5, R91, UR44, 0x4 ;  /* 0x0000002c5b057c11 */ /* 0x000fe4000f8e20ff */
[----:B-1----:R-:W1:Y:S02]  /*55f0*/  SYNCS.PHASECHK.TRANS64.TRYWAIT P0, [R3+URZ+0x80], R0 ;  /* 0x00008000030075a7 */ /* 0x002e6400080011ff */
[----:B-1----:R-:W-:Y:S05]  /*5600*/  @!P0 BRA `(.L_x_98) ;  /* 0x0000003000f08947 */ /* 0x002fea0003800000 */
.L_x_164:
        /* <DEDUP_REMOVED lines=11> */
[----:B------:R-:W-:Y:S01]  /*56c0*/  PLOP3.LUT P0, PT, PT, PT, UP1, 0x80, 0x8 ;  /* 0x000000000008781c */ /* 0x000fe20003f0f018 */
[----:B------:R-:W-:Y:S11]  /*56d0*/  UP2UR UR45, UPR, URZ, 0x2 ;  /* 0x00000002ff2d7883 */ /* 0x000ff60008000000 */
[----:B------:R-:W-:Y:S01]  /*56e0*/  @!UPT UIADD3 URZ, UPT, UPT, URZ, URZ, URZ ;  /* 0x000000fffffff290 */ /* 0x000fe2000fffe0ff */
[----:B-1----:R-:W-:Y:S02]  /*56f0*/  @P0 SHF.R.U32.HI R0, RZ, 0x10, R5 ;  /* 0x00000010ff000819 */ /* 0x002fe40000011605 */
        /* <DEDUP_REMOVED lines=12> */
[----:B------:R-:W2:Y:S01]  /*57c0*/  LDCU UR12, c[0x0][0xb20] ;  /* 0x00016400ff0c77ac */ /* 0x000ea20008000800 */
[----:B------:R-:W-:Y:S02]  /*57d0*/  UIMAD.WIDE.U32 UR4, UR47, UR55, URZ ;  /* 0x000000372f0472a5 */ /* 0x000fe4000f8e00ff */
[----:B------:R-:W-:Y:S02]  /*57e0*/  UIMAD.WIDE.U32 UR6, UR58, UR52, URZ ;  /* 0x000000343a0672a5 */ /* 0x000fe4000f8e00ff */
[----:B------:R-:W-:Y:S02]  /*57f0*/  UISETP.NE.AND UP0, UPT, UR54, 0x1, UPT ;  /* 0x000000013600788c */ /* 0x000fe4000bf05270 */
[----:B------:R-:W-:Y:S02]  /*5800*/  UIMAD.WIDE.U32 UR8, UR37, UR55, URZ ;  /* 0x00000037250872a5 */ /* 0x000fe4000f8e00ff */
[----:B------:R-:W-:Y:S02]  /*5810*/  UIMAD.WIDE.U32 UR10, UR38, UR52, URZ ;  /* 0x00000034260a72a5 */ /* 0x000fe4000f8e00ff */
[----:B------:R-:W-:Y:S02]  /*5820*/  UISETP.NE.AND UP1, UPT, UR43, 0x1, UPT ;  /* 0x000000012b00788c */ /* 0x000fe4000bf25270 */
[----:B------:R-:W-:Y:S01]  /*5830*/  UISETP.NE.AND UP2, UPT, UR42, 0x1, UPT ;  /* 0x000000012a00788c */ /* 0x000fe2000bf45270 */
[----:B------:R-:W-:Y:S02]  /*5840*/  UMOV UR4, UR5 ;  /* 0x0000000500047c82 */ /* 0x000fe40008000000 */
[----:B--2---:R-:W-:Y:S03]  /*5850*/  USHF.R.U32.HI UR5, URZ, UR12, UR4 ;  /* 0x0000000cff057299 */ /* 0x004fe60008011604 */
[----:B------:R-:W-:Y:S02]  /*5860*/  UMOV UR4, UR7 ;  /* 0x0000000700047c82 */ /* 0x000fe40008000000 */
[----:B------:R-:W-:Y:S02]  /*5870*/  USHF.R.U32.HI UR7, URZ, UR53, UR4 ;  /* 0x00000035ff077299 */ /* 0x000fe40008011604 */
[----:B------:R-:W-:Y:S02]  /*5880*/  USEL UR4, UR47, UR5, !UP0 ;  /* 0x000000052f047287 */ /* 0x000fe4000c000000 */
[----:B------:R-:W-:Y:S01]  /*5890*/  USEL UR7, UR58, UR7, !UP1 ;  /* 0x000000073a077287 */ /* 0x000fe2000c800000 */
[----:B------:R-:W-:Y:S01]  /*58a0*/  UMOV UR5, UR9 ;  /* 0x0000000900057c82 */ /* 0x000fe20008000000 */
[----:B------:R-:W-:Y:S02]  /*58b0*/  UIMAD.WIDE.U32 UR8, UR4, UR40, URZ ;  /* 0x00000028040872a5 */ /* 0x000fe4000f8e00ff */
[----:B------:R-:W-:Y:S03]  /*58c0*/  USHF.R.U32.HI UR6, URZ, UR12, UR5 ;  /* 0x0000000cff067299 */ /* 0x000fe60008011605 */
[----:B------:R-:W-:Y:S01]  /*58d0*/  UMOV UR5, UR11 ;  /* 0x0000000b00057c82 */ /* 0x000fe20008000000 */
[----:B------:R-:W-:Y:S02]  /*58e0*/  UIMAD.WIDE.U32 UR10, UR7, UR40, URZ ;  /* 0x00000028070a72a5 */ /* 0x000fe4000f8e00ff */
[----:B------:R-:W-:Y:S02]  /*58f0*/  USHF.R.U32.HI UR12, URZ, UR53, UR5 ;  /* 0x00000035ff0c7299 */ /* 0x000fe40008011605 */
[----:B------:R-:W-:Y:S01]  /*5900*/  USEL UR6, UR37, UR6, !UP0 ;  /* 0x0000000625067287 */ /* 0x000fe2000c000000 */
[----:B------:R-:W-:Y:S02]  /*5910*/  UMOV UR5, UR9 ;  /* 0x0000000900057c82 */ /* 0x000fe40008000000 */
[----:B------:R-:W-:Y:S01]  /*5920*/  UMOV UR10, UR11 ;  /* 0x0000000b000a7c82 */ /* 0x000fe20008000000 */
[----:B------:R-:W-:Y:S02]  /*5930*/  @UP2 USHF.R.U32.HI UR4, URZ, UR41, UR5 ;  /* 0x00000029ff042299 */ /* 0x000fe40008011605 */
[----:B------:R-:W-:Y:S02]  /*5940*/  @UP2 USHF.R.U32.HI UR7, URZ, UR41, UR10 ;  /* 0x00000029ff072299 */ /* 0x000fe4000801160a */
[----:B------:R-:W-:Y:S02]  /*5950*/  UIMAD UR4, UR42, UR4, URZ ;  /* 0x000000042a0472a4 */ /* 0x000fe4000f8e02ff */
[----:B------:R-:W-:Y:S02]  /*5960*/  UIMAD.WIDE.U32 UR10, UR6, UR40, URZ ;  /* 0x00000028060a72a5 */ /* 0x000fe4000f8e00ff */
[----:B------:R-:W-:Y:S02]  /*5970*/  USEL UR5, UR38, UR12, !UP1 ;  /* 0x0000000c26057287 */ /* 0x000fe4000c800000 */
[----:B------:R-:W-:Y:S02]  /*5980*/  UIMAD UR8, UR42, UR7, URZ ;  /* 0x000000072a0872a4 */ /* 0x000fe4000f8e02ff */
[----:B------:R-:W-:Y:S03]  /*5990*/  UISETP.GE.AND UP0, UPT, UR6, UR4, UPT ;  /* 0x000000040600728c */ /* 0x000fe6000bf06270 */
[----:B------:R-:W-:Y:S01]  /*59a0*/  UMOV UR4, UR11 ;  /* 0x0000000b00047c82 */ /* 0x000fe20008000000 */
[----:B------:R-:W-:Y:S02]  /*59b0*/  UISETP.GE.OR UP0, UPT, UR5, UR8, UP0 ;  /* 0x000000080500728c */ /* 0x000fe40008706670 */
[----:B------:R-:W-:Y:S02]  /*59c0*/  USHF.R.U32.HI UR4, URZ, UR41, UR4 ;  /* 0x00000029ff047299 */ /* 0x000fe40008011604 */
[----:B------:R-:W-:Y:S02]  /*59d0*/  UIMAD.WIDE.U32 UR8, UR5, UR40, URZ ;  /* 0x00000028050872a5 */ /* 0x000fe4000f8e00ff */
[----:B------:R-:W-:Y:S02]  /*59e0*/  USEL UR11, UR6, UR4, !UP2 ;  /* 0x00000004060b7287 */ /* 0x000fe4000d000000 */
[----:B------:R-:W-:Y:S02]  /*59f0*/  UIADD3 UR8, UPT, UPT, -UR5, URZ, URZ ;  /* 0x000000ff05087290 */ /* 0x000fe4000fffe1ff */
[----:B------:R-:W-:Y:S01]  /*5a00*/  UIADD3 UR10, UPT, UPT, -UR11, URZ, URZ ;  /* 0x000000ff0b0a7290 */ /* 0x000fe2000fffe1ff */
[----:B------:R-:W-:Y:S01]  /*5a10*/  @!UP0 UMOV UR4, UR9 ;  /* 0x0000000900048c82 */ /* 0x000fe20008000000 */
[----:B------:R-:W-:Y:S02]  /*5a20*/  UIADD3 UR9, UPT, UPT, -UR6, URZ, URZ ;  /* 0x000000ff06097290 */ /* 0x000fe4000fffe1ff */
[----:B------:R-:W-:Y:S02]  /*5a30*/  @!UP0 USHF.R.U32.HI UR4, URZ, UR41, UR4 ;  /* 0x00000029ff048299 */ /* 0x000fe40008011604 */
[----:B------:R-:W-:Y:S02]  /*5a40*/  UIMAD UR10, UR42, UR10, UR6 ;  /* 0x0000000a2a0a72a4 */ /* 0x000fe4000f8e0206 */
[----:B------:R-:W-:Y:S04]  /*5a50*/  @!UP0 USEL UR4, UR5, UR4, !UP2 ;  /* 0x0000000405048287 */ /* 0x000fe8000d000000 */
[----:B------:R-:W-:Y:S02]  /*5a60*/  @!UP0 UIMAD UR10, UR7, UR10, UR4 ;  /* 0x0000000a070a82a4 */ /* 0x000fe4000f8e0204 */
[----:B------:R-:W-:Y:S02]  /*5a70*/  @!UP0 UIADD3 UR11, UPT, UPT, UR11, -UR4, URZ ;  /* 0x800000040b0b8290 */ /* 0x000fe4000fffe0ff */
[----:B------:R-:W-:Y:S02]  /*5a80*/  UIMAD UR7, UR43, UR8, UR38 ;  /* 0x000000082b0772a4 */ /* 0x000fe4000f8e0226 */
[----:B------:R-:W-:Y:S02]  /*5a90*/  @!UP0 UIMAD UR6, UR11, UR42, UR5 ;  /* 0x0000002a0b0682a4 */ /* 0x000fe4000f8e0205 */
[----:B------:R-:W-:Y:S01]  /*5aa0*/  UIMAD UR4, UR54, UR9, UR37 ;  /* 0x00000009360472a4 */ /* 0x000fe2000f8e0225 */
[----:B------:R-:W-:Y:S02]  /*5ab0*/  @!UP0 UMOV UR5, UR10 ;  /* 0x0000000a00058c82 */ /* 0x000fe40008000000 */
[----:B------:R-:W-:Y:S02]  /*5ac0*/  UIMAD UR38, UR5, UR43, UR7 ;  /* 0x0000002b052672a4 */ /* 0x000fe4000f8e0207 */
[----:B------:R-:W-:Y:S11]  /*5ad0*/  UIMAD UR37, UR6, UR54, UR4 ;  /* 0x00000036062572a4 */ /* 0x000ff6000f8e0204 */
[----:B------:R-:W-:Y:S01]  /*5ae0*/  @!UPT UIADD3 URZ, UPT, UPT, URZ, URZ, URZ ;  /* 0x000000fffffff290 */ /* 0x000fe2000fffe0ff */
.L_x_99:
[----:B------:R-:W-:Y:S01]  /*5af0*/  UISETP.NE.AND UP0, UPT, UR39, 0x1, UPT ;  /* 0x000000012700788c */ /* 0x000fe2000bf05270 */
[----:B------:R-:W-:Y:S01]  /*5b00*/  IADD3 R91, PT, PT, R91, 0x1, RZ ;  /* 0x000000015b5b7810 */ /* 0x000fe20007ffe0ff */
[----:B------:R-:W-:Y:S02]  /*5b10*/  USHF.L.U32 UR50, UR20, 0x6, URZ ;  /* 0x0000000614327899 */ /* 0x000fe400080006ff */
[----:B------:R-:W-:Y:S07]  /*5b20*/  USHF.L.U32 UR49, UR24, 0x7, URZ ;  /* 0x0000000718317899 */ /* 0x000fee00080006ff */
[----:B------:R-:W2:Y:S01]  /*5b30*/  @!UP0 LDCU.128 UR12, c[0x0][0xb10] ;  /* 0x00016200ff0c87ac */ /* 0x000ea20008000c00 */
[----:B------:R-:W3:Y:S01]  /*5b40*/  @!UP0 LDCU UR5, c[0x0][0xb0c] ;  /* 0x00016180ff0587ac */ /* 0x000ee20008000800 */
[----:B------:R-:W4:Y:S01]  /*5b50*/  @!UP0 LDCU UR10, c[0x0][0xb20] ;  /* 0x00016400ff0a87ac */ /* 0x000f220008000800 */
[----:B--2---:R-:W-:Y:S02]  /*5b60*/  UIMAD.WIDE.U32 UR8, UR38, UR12, URZ ;  /* 0x0000000c260872a5 */ /* 0x004fe4000f8e00ff */
[----:B------:R-:W-:Y:S02]  /*5b70*/  UIMAD.WIDE.U32 UR6, UR37, UR15, URZ ;  /* 0x0000000f250672a5 */ /* 0x000fe4000f8e00ff */
[----:B------:R-:W-:Y:S03]  /*5b80*/  @!UP0 UISETP.NE.AND UP1, UPT, UR14, 0x1, UPT ;  /* 0x000000010e00888c */ /* 0x000fe6000bf25270 */
[----:B------:R-:W-:Y:S01]  /*5b90*/  @!UP0 UMOV UR4, UR9 ;  /* 0x0000000900048c82 */ /* 0x000fe20008000000 */
[----:B---3--:R-:W-:Y:S02]  /*5ba0*/  @!UP0 UISETP.NE.AND UP2, UPT, UR5, 0x1, UPT ;  /* 0x000000010500888c */ /* 0x008fe4000bf45270 */
[----:B------:R-:W-:Y:S01]  /*5bb0*/  @!UP0 USHF.R.U32.HI UR4, URZ, UR13, UR4 ;  /* 0x0000000dff048299 */ /* 0x000fe20008011604 */
[----:B------:R-:W-:Y:S02]  /*5bc0*/  @!UP0 UMOV UR6, UR7 ;  /* 0x0000000700068c82 */ /* 0x000fe40008000000 */
[----:B----4-:R-:W-:Y:S02]  /*5bd0*/  @!UP0 USHF.R.U32.HI UR6, URZ, UR10, UR6 ;  /* 0x0000000aff068299 */ /* 0x010fe40008011606 */
[----:B------:R-:W-:Y:S02]  /*5be0*/  @!UP0 USEL UR7, UR38, UR4, !UP2 ;  /* 0x0000000426078287 */ /* 0x000fe4000d000000 */
[----:B------:R-:W-:Y:S04]  /*5bf0*/  @!UP0 USEL UR6, UR37, UR6, !UP1 ;  /* 0x0000000625068287 */ /* 0x000fe8000c800000 */
[----:B------:R-:W-:Y:S02]  /*5c00*/  @!UP0 UIADD3 UR4, UPT, UPT, -UR7, UR6, URZ ;  /* 0x0000000607048290 */ /* 0x000fe4000fffe1ff */
[----:B------:R-:W-:Y:S02]  /*5c10*/  @!UP0 UIADD3 UR6, UPT, UPT, UR7, -UR6, URZ ;  /* 0x8000000607068290 */ /* 0x000fe4000fffe0ff */
[----:B------:R-:W-:Y:S02]  /*5c20*/  @!UP0 UIMAD UR38, UR4, UR5, UR38 ;  /* 0x00000005042682a4 */ /* 0x000fe4000f8e0226 */
[----:B------:R-:W-:Y:S02]  /*5c30*/  @!UP0 UIMAD UR37, UR6, UR14, UR37 ;  /* 0x0000000e062582a4 */ /* 0x000fe4000f8e0225 */
[----:B------:R-:W-:Y:S09]  /*5c40*/  ULOP3.LUT UP0, URZ, UR62, 0x90, URZ, 0xc0, !UPT ;  /* 0x000000903eff7892 */ /* 0x000ff2000f80c0ff */
[----:B------:R-:W-:Y:S05]  /*5c50*/  BRA.U !UP0, `(.L_x_100) ;  /* 0x0000000108407547 */ /* 0x000fea000b800000 */
[----:B------:R-:W2:Y:S01]  /*5c60*/  LDCU.64 UR8, c[0x4][0x80] ;  /* 0x01001000ff0877ac */ /* 0x000ea20008000a00 */
[----:B------:R-:W-:Y:S01]  /*5c70*/  MOV R3, 0x0 ;  /* 0x0000000000037802 */ /* 0x000fe20000000f00 */
[----:B------:R-:W-:Y:S02]  /*5c80*/  HFMA2 R12, -RZ, RZ, 0, 5.9604644775390625e-08 ;  /* 0x00000001ff0c7431 */ /* 0x000fe400000001ff */
[----:B------:R-:W-:Y:S02]  /*5c90*/  IMAD.MOV.U32 R8, RZ, RZ, 0x70 ;  /* 0x00000070ff087424 */ /* 0x000fe400078e00ff */
[----:B------:R-:W-:Y:S01]  /*5ca0*/  IMAD.MOV.U32 R13, RZ, RZ, RZ ;  /* 0x000000ffff0d7224 */ /* 0x000fe200078e00ff */
[----:B------:R-:W3:Y:S01]  /*5cb0*/  LDCU.64 UR6, c[0x4][0x88] ;  /* 0x01001100ff0677ac */ /* 0x000ee20008000a00 */
[----:B------:R-:W4:Y:S01]  /*5cc0*/  LDC.64 R2, c[0x4][R3] ;  /* 0x0100000003027b82 */ /* 0x000f220000000a00 */
[----:B------:R-:W1:Y:S01]  /*5cd0*/  LDCU.64 UR4, c[0x4][0x8] ;  /* 0x01000100ff0477ac */ /* 0x000e620008000a00 */
[----:B--2---:R-:W-:Y:S01]  /*5ce0*/  MOV R5, UR9 ;  /* 0x0000000900057c02 */ /* 0x004fe20008000f00 */
[----:B------:R-:W-:Y:S01]  /*5cf0*/  IMAD.U32 R4, RZ, RZ, UR8 ;  /* 0x00000008ff047e24 */ /* 0x000fe2000f8e00ff */
[----:B---3--:R-:W-:Y:S01]  /*5d00*/  MOV R7, UR7 ;  /* 0x0000000700077c02 */ /* 0x008fe20008000f00 */
[----:B------:R-:W-:Y:S01]  /*5d10*/  IMAD.U32 R6, RZ, RZ, UR6 ;  /* 0x00000006ff067e24 */ /* 0x000fe2000f8e00ff */
[----:B-1----:R-:W-:Y:S01]  /*5d20*/  MOV R11, UR5 ;  /* 0x00000005000b7c02 */ /* 0x002fe20008000f00 */
[----:B------:R-:W-:Y:S02]  /*5d30*/  IMAD.U32 R10, RZ, RZ, UR4 ;  /* 0x00000004ff0a7e24 */ /* 0x000fe4000f8e00ff */
[----:B------:R-:W-:Y:S07]  /*5d40*/  LEPC R20, `(.L_x_100) ;  /* 0x000000001014794e */ /* 0x000fee0000000000 */
[----:B----45:R-:W-:Y:S05]  /*5d50*/  CALL.ABS.NOINC R2 ;  /* 0x0000000002007343 */ /* 0x030fea0003c00000 */
.L_x_100:
[----:B------:R-:W-:Y:S01]  /*5d60*/  LOP3.LUT P0, RZ, R96, 0x90, RZ, 0xc0, !PT ;  /* 0x0000009060ff7812 */ /* 0x000fe2000780c0ff */
[----:B------:R-:W-:Y:S11]  /*5d70*/  BSSY.RECONVERGENT B6, `(.L_x_101) ;  /* 0x0000013000067945 */ /* 0x000ff60003800200 */
[----:B------:R-:W-:Y:S01]  /*5d80*/  @!UPT UIADD3 URZ, UPT, UPT, URZ, URZ, URZ ;  /* 0x000000fffffff290 */ /* 0x000fe2000fffe0ff */
[----:B------:R-:W-:Y:S05]  /*5d90*/  @!P0 BRA `(.L_x_102) ;  /* 0x0000000000408947 */ /* 0x000fea0003800000 */
        /* <DEDUP_REMOVED lines=16> */
.L_x_102:
[----:B------:R-:W-:Y:S05]  /*5ea0*/  BSYNC.RECONVERGENT B6 ;  /* 0x0000000000067941 */ /* 0x000fea0003800200 */
.L_x_101:
[----:B------:R-:W-:Y:S01]  /*5eb0*/  R2UR UR4, R89 ;  /* 0x00000000590472ca */ /* 0x000fe200000e0000 */
[----:B------:R-:W-:Y:S01]  /*5ec0*/  UISETP.NE.U32.AND UP0, UPT, UR60, URZ, UPT ;  /* 0x000000ff3c00728c */ /* 0x000fe2000bf05070 */
[----:B------:R-:W-:Y:S02]  /*5ed0*/  ISETP.NE.U32.AND P4, PT, R82, RZ, PT ;  /* 0x000000ff5200720c */ /* 0x000fe40003f85070 */
[----:B------:R-:W-:Y:S01]  /*5ee0*/  ISETP.NE.U32.AND P2, PT, RZ, UR56, PT ;  /* 0x00000038ff007c0c */ /* 0x000fe2000bf45070 */
[----:B------:R-:W-:Y:S01]  /*5ef0*/  UISETP.NE.AND.EX UP1, UPT, UR61, URZ, UPT, UP0 ;  /* 0x000000ff3d00728c */ /* 0x000fe2000bf25300 */
[----:B------:R-:W-:Y:S01]  /*5f00*/  ISETP.NE.AND.EX P4, PT, R83, RZ, PT, P4 ;  /* 0x000000ff5300720c */ /* 0x000fe20003f85340 */
[----:B------:R-:W-:Y:S01]  /*5f10*/  UPLOP3.LUT UP0, UPT, UPT, UPT, UPT, 0x40, 0x4 ;  /* 0x000000000004789c */ /* 0x000fe20003f0e870 */
[----:B------:R-:W-:Y:S05]  /*5f20*/  ISETP.NE.AND.EX P2, PT, RZ, UR57, PT, P2 ;  /* 0x00000039ff007c0c */ /* 0x000fea000bf45320 */
[----:B------:R-:W-:Y:S06]  /*5f30*/  UISETP.NE.AND UP2, UPT, UR4, URZ, UPT ;  /* 0x000000ff0400728c */ /* 0x000fec000bf45270 */
[----:B------:R-:W-:Y:S05]  /*5f40*/  PLOP3.LUT P1, PT, PT, PT, UP2, 0x80, 0x8 ;  /* 0x000000000008781c */ /* 0x000fea0003f2f028 */
[----:B------:R-:W-:Y:S06]  /*5f50*/  @UP2 UPLOP3.LUT UP0, UPT, UPT, UPT, UP1, 0x80, 0x8 ;  /* 0x000000000008289c */ /* 0x000fec0003f0f010 */
[----:B------:R-:W-:Y:S01]  /*5f60*/  PLOP3.LUT P0, PT, PT, PT, UP0, 0x80, 0x8 ;  /* 0x000000000008781c */ /* 0x000fe20003f0f008 */
[----:B------:R-:W-:Y:S01]  /*5f70*/  @!UPT UIADD3 URZ, UPT, UPT, URZ, URZ, URZ ;  /* 0x000000fffffff290 */ /* 0x000fe2000fffe0ff */
[----:B------:R-:W-:Y:S11]  /*5f80*/  BRA.U !UP1, `(.L_x_103) ;  /* 0x00000001093c7547 */ /* 0x000ff6000b800000 */
[----:B------:R-:W-:Y:S01]  /*5f90*/  UISETP.NE.U32.AND UP0, UPT, UR56, URZ, UPT ;  /* 0x000000ff3800728c */ /* 0x000fe2000bf05070 */
[----:B-1----:R-:W-:Y:S01]  /*5fa0*/  HFMA2 R0, -RZ, RZ, 0, 5.9604644775390625e-08 ;  /* 0x00000001ff007431 */ /* 0x002fe200000001ff */
[----:B------:R-:W1:Y:S01]  /*5fb0*/  LDCU.64 UR8, c[0x0][0x358] ;  /* 0x00006b00ff0877ac */ /* 0x000e620008000a00 */
[----:B------:R-:W-:Y:S01]  /*5fc0*/  IMAD.MOV.U32 R86, RZ, RZ, 0x1 ;  /* 0x00000001ff567424 */ /* 0x000fe200078e00ff */
[----:B------:R-:W-:Y:S06]  /*5fd0*/  UISETP.NE.AND.EX UP0, UPT, UR57, URZ, UPT, UP0 ;  /* 0x000000ff3900728c */ /* 0x000fec000bf05300 */
[----:B------:R-:W-:Y:S05]  /*5fe0*/  PLOP3.LUT P3, PT, PT, PT, UP0, 0x80, 0x8 ;  /* 0x000000000008781c */ /* 0x000fea0003f6f008 */
[----:B------:R-:W2:Y:S01]  /*5ff0*/  @UP0 LDCU.64 UR4, c[0x0][0x888] ;  /* 0x00011100ff0407ac */ /* 0x000ea20008000a00 */
[----:B------:R-:W-:Y:S07]  /*6000*/  @UP0 UIMAD UR6, UR36, UR60, URZ ;  /* 0x0000003c240602a4 */ /* 0x000fee000f8e02ff */
[----:B------:R-:W-:Y:S01]  /*6010*/  @!P3 PRMT R86, R0, 0x7610, R86 ;  /* 0x000076100056b816 */ /* 0x000fe20000000056 */
[----:B--2---:R-:W-:Y:S06]  /*6020*/  @UP0 UIMAD.WIDE UR4, UR6, 0x4, UR4 ;  /* 0x00000004060408a5 */ /* 0x004fec000f8e0204 */
[----:B------:R-:W-:Y:S01]  /*6030*/  IMAD.U32 R2, RZ, RZ, UR4 ;  /* 0x00000004ff027e24 */ /* 0x000fe2000f8e00ff */
[----:B------:R-:W-:Y:S04]  /*6040*/  MOV R3, UR5 ;  /* 0x0000000500037c02 */ /* 0x000fe80008000f00 */
[----:B------:R-:W2:Y:S01]  /*6050*/  @!UP0 LDCU UR4, c[0x0][0x880] ;  /* 0x00011000ff0487ac */ /* 0x000ea20008000800 */
[----:B-1---5:R3:W5:Y:S02]  /*6060*/  @P3 LDG.E R41, desc[UR8][R2.64] ;  /* 0x0000000802293981 */ /* 0x022764000c1e1900 */
[----:B--23--:R-:W-:Y:S02]  /*6070*/  @!P3 IMAD.U32 R41, RZ, RZ, UR4 ;  /* 0x00000004ff29be24 */ /* 0x00cfe4000f8e00ff */
.L_x_103:
[----:B------:R-:W-:Y:S05]  /*6080*/  @!P4 BRA `(.L_x_104) ;  /* 0x000000000024c947 */ /* 0x000fea0003800000 */
[----:B------:R-:W-:Y:S01]  /*6090*/  ISETP.NE.U32.AND P3, PT, R80, RZ, PT ;  /* 0x000000ff5000720c */ /* 0x000fe20003f65070 */
[----:B------:R-:W2:Y:S03]  /*60a0*/  LDCU.64 UR4, c[0x0][0x358] ;  /* 0x00006b00ff0477ac */ /* 0x000ea60008000a00 */
[----:B------:R-:W-:Y:S11]  /*60b0*/  ISETP.NE.AND.EX P3, PT, R81, RZ, PT, P3 ;  /* 0x000000ff5100720c */ /* 0x000ff60003f65330 */
[----:B------:R-:W-:Y:S02]  /*60c0*/  @!UPT UIADD3 URZ, UPT, UPT, URZ, URZ, URZ ;  /* 0x000000fffffff290 */ /* 0x000fe4000fffe0ff */
[----:B------:R-:W3:Y:S01]  /*60d0*/  @P3 LDC.64 R2, c[0x0][0x8a8] ;  /* 0x00022a00ff023b82 */ /* 0x000ee20000000a00 */
[----:B-1----:R-:W-:Y:S04]  /*60e0*/  @P3 IMAD R0, R82, UR36, RZ ;  /* 0x0000002452003c24 */ /* 0x002fe8000f8e02ff */
[----:B---3--:R-:W-:Y:S05]  /*60f0*/  @P3 IMAD.WIDE R2, R0, 0x4, R2 ;  /* 0x0000000400023825 */ /* 0x008fea00078e0202 */
[----:B--2--5:R2:W5:Y:S02]  /*6100*/  @P3 LDG.E R38, desc[UR4][R2.64] ;  /* 0x0000000402263981 */ /* 0x024564000c1e1900 */
[----:B--2---:R-:W3:Y:S02]  /*6110*/  @!P3 LDC R38, c[0x0][0x8a0] ;  /* 0x00022800ff26bb82 */ /* 0x004ee40000000800 */
.L_x_104:
[----:B-----5:R-:W-:Y:S01]  /*6120*/  FSETP.NEU.AND P4, PT, R41, RZ, PT ;  /* 0x000000ff2900720b */ /* 0x020fe20003f8d000 */
[----:B------:R-:W-:Y:S01]  /*6130*/  BSSY B1, `(.L_x_105) ;  /* 0x0000041000017945 */ /* 0x000fe20003800000 */
[----:B------:R-:W-:Y:S01]  /*6140*/  SEL R7, RZ, 0xffffffff, P2 ;  /* 0xffffffffff077807 */ /* 0x000fe20001000000 */
[----:B------:R-:W-:Y:S01]  /*6150*/  IMAD.MOV.U32 R71, RZ, RZ, 0x1 ;  /* 0x00000001ff477424 */ /* 0x000fe200078e00ff */
[----:B------:R-:W-:Y:S01]  /*6160*/  LOP3.LUT P3, RZ, R86, 0xff, RZ, 0xc0, !PT ;  /* 0x000000ff56ff7812 */ /* 0x000fe2000786c0ff */
[C---:B------:R-:W-:Y:S01]  /*6170*/  IMAD R39, R36.reuse, 0x40, R37 ;  /* 0x0000004024277824 */ /* 0x040fe200078e0225 */
[----:B-1----:R-:W-:Y:S02]  /*6180*/  @P1 SEL R0, RZ, 0xffffffff, P4 ;  /* 0xffffffffff001807 */ /* 0x002fe40002000000 */
[----:B------:R-:W-:Y:S02]  /*6190*/  CS2R R78, SRZ ;  /* 0x00000000004e7805 */ /* 0x000fe4000001ff00 */
[----:B------:R-:W-:Y:S02]  /*61a0*/  LEA R3, R93, UR44, 0x3 ;  /* 0x0000002c5d037c11 */ /* 0x000fe4000f8e18ff */
[----:B------:R-:W-:Y:S02]  /*61b0*/  CS2R R76, SRZ ;  /* 0x00000000004c7805 */ /* 0x000fe4000001ff00 */
[----:B------:R-:W-:Y:S02]  /*61c0*/  @P0 SEL R0, R7, R0, !P3 ;  /* 0x0000000007000207 */ /* 0x000fe40005800000 */
[----:B------:R-:W-:Y:S02]  /*61d0*/  CS2R R74, SRZ ;  /* 0x00000000004a7805 */ /* 0x000fe4000001ff00 */
[----:B------:R-:W-:Y:S02]  /*61e0*/  LEA R90, R36, UR44, 0x3 ;  /* 0x0000002c245a7c11 */ /* 0x000fe4000f8e18ff */
[----:B------:R-:W-:Y:S02]  /*61f0*/  CS2R R72, SRZ ;  /* 0x0000000000487805 */ /* 0x000fe4000001ff00 */
[----:B------:R-:W-:Y:S02]  /*6200*/  @P1 LOP3.LUT R0, R0, 0x1, RZ, 0xc0, !PT ;  /* 0x0000000100001812 */ /* 0x000fe400078ec0ff */
[----:B------:R-:W-:Y:S02]  /*6210*/  SHF.L.U32 R5, R95, 0x1f, RZ ;  /* 0x0000001f5f057819 */ /* 0x000fe400000006ff */
[----:B------:R-:W-:Y:S02]  /*6220*/  ISETP.NE.U32.OR P6, PT, R0, 0x1, !P1 ;  /* 0x000000010000780c */ /* 0x000fe40004fc5470 */
[----:B------:R-:W-:Y:S02]  /*6230*/  PLOP3.LUT P2, PT, PT, PT, UP1, 0x80, 0x8 ;  /* 0x000000000008781c */ /* 0x000fe40003f4f018 */
[----:B------:R-:W-:Y:S02]  /*6240*/  SEL R0, RZ, 0xffffffff, P4 ;  /* 0xffffffffff007807 */ /* 0x000fe40002000000 */
[----:B------:R-:W-:Y:S07]  /*6250*/  P2R R98, PR, RZ, 0x40 ;  /* 0x00000040ff627803 */ /* 0x000fee0000000000 */
[----:B------:R-:W-:Y:S02]  /*6260*/  @P6 SHF.L.U32 R2, R92, 0x1f, RZ ;  /* 0x0000001f5c026819 */ /* 0x000fe400000006ff */
[----:B------:R-:W-:Y:S02]  /*6270*/  @P2 SEL R0, R7, R0, !P3 ;  /* 0x0000000007002207 */ /* 0x000fe40005800000 */
[----:B------:R-:W1:Y:S02]  /*6280*/  @P6 SYNCS.PHASECHK.TRANS64.TRYWAIT P1, [R3+URZ+0x50], R2 ;  /* 0x00005002030065a7 */ /* 0x000e6400080211ff */
[----:B------:R-:W-:Y:S04]  /*6290*/  LOP3.LUT R0, R0, 0x1, RZ, 0xc0, !PT ;  /* 0x0000000100007812 */ /* 0x000fe800078ec0ff */
[----:B------:R-:W-:Y:S04]  /*62a0*/  ISETP.NE.U32.AND P5, PT, R0, 0x1, PT ;  /* 0x000000010000780c */ /* 0x000fe80003fa5070 */
[----:B------:R-:W-:Y:S01]  /*62b0*/  P2R R99, PR, RZ, 0x20 ;  /* 0x00000020ff637803 */ /* 0x000fe20000000000 */
[----:B------:R2:W4:Y:S01]  /*62c0*/  SYNCS.PHASECHK.TRANS64.TRYWAIT P0, [R90+URZ+0xa0], R5 ;  /* 0x0000a0055a0075a7 */ /* 0x00052200080011ff */
[----:B-1----:R-:W-:Y:S01]  /*62d0*/  @P6 SEL R71, RZ, 0x1, !P1 ;  /* 0x00000001ff476807 */ /* 0x002fe20004800000 */
[----:B--2---:R-:W-:Y:S06]  /*62e0*/  @!P6 BRA `(.L_x_106) ;  /* 0x000000000094e947 */ /* 0x004fec0003800000 */
[----:B------:R-:W-:Y:S01]  /*62f0*/  @P5 IMAD R4, R93, 0x1000, R84 ;  /* 0x000010005d045824 */ /* 0x000fe200078e0254 */
[----:B------:R-:W-:Y:S01]  /*6300*/  LOP3.LUT P6, RZ, R85, 0x80, RZ, 0xc0, !PT ;  /* 0x0000008055ff7812 */ /* 0x000fe200078cc0ff */
[----:B------:R-:W-:Y:S01]  /*6310*/  BSSY B0, `(.L_x_107) ;  /* 0x0000010000007945 */ /* 0x000fe20003800000 */
[----:B------:R-:W-:Y:S01]  /*6320*/  ISETP.NE.AND P2, PT, R71, RZ, PT ;  /* 0x000000ff4700720c */ /* 0x000fe20003f45270 */
[----:B------:R-:W-:Y:S01]  /*6330*/  @P5 VIADD R2, R4, UR44 ;  /* 0x0000002c04025c36 */ /* 0x000fe20008000000 */
[----:B------:R-:W-:Y:S02]  /*6340*/  PLOP3.LUT P1, PT, PT, PT, PT, 0x8, 0x80 ;  /* 0x000000000080781c */ /* 0x000fe40003f2e170 */
[----:B------:R-:W-:Y:S02]  /*6350*/  CS2R R74, SRZ ;  /* 0x00000000004a7805 */ /* 0x000fe4000001ff00 */
[----:B------:R-:W-:Y:S01]  /*6360*/  @P5 PLOP3.LUT P1, PT, P6, PT, PT, 0x80, 0x8 ;  /* 0x000000000008581c */ /* 0x000fe2000372f070 */
[C---:B------:R-:W-:Y:S01]  /*6370*/  @P5 VIADD R0, R2.reuse, 0x200 ;  /* 0x0000020002005836 */ /* 0x040fe20000000000 */
[----:B------:R-:W-:Y:S01]  /*6380*/  CS2R R72, SRZ ;  /* 0x0000000000487805 */ /* 0x000fe2000001ff00 */
[----:B------:R-:W-:Y:S01]  /*6390*/  @P5 VIADD R2, R2, 0x210 ;  /* 0x0000021002025836 */ /* 0x000fe20000000000 */
[----:B------:R-:W-:Y:S02]  /*63a0*/  CS2R R78, SRZ ;  /* 0x00000000004e7805 */ /* 0x000fe4000001ff00 */
[----:B------:R-:W-:Y:S07]  /*63b0*/  CS2R R76, SRZ ;  /* 0x00000000004c7805 */ /* 0x000fee000001ff00 */
[----:B------:R-:W-:Y:S01]  /*63c0*/  @P1 VIADD R2, R0, 0xfffffff0 ;  /* 0xfffffff000021836 */ /* 0x000fe20000000000 */
[----:B------:R-:W-:Y:S06]  /*63d0*/  @P2 BRA `(.L_x_108) ;  /* 0x00000000000c2947 */ /* 0x000fec0003800000 */
[----:B------:R-:W-:Y:S04]  /*63e0*/  SHF.L.U32 R0, R92, 0x1f, RZ ;  /* 0x0000001f5c007819 */ /* 0x000fe800000006ff */
[----:B------:R-:W1:Y:S02]  /*63f0*/  SYNCS.PHASECHK.TRANS64.TRYWAIT P1, [R3+URZ+0x50], R0 ;  /* 0x00005000030075a7 */ /* 0x000e6400080211ff */
[----:B-1----:R-:W-:Y:S05]  /*6400*/  @!P1 BRA `(.L_x_109) ;  /* 0x0000002400849947 */ /* 0x002fea0003800000 */
.L_x_108:
[----:B------:R-:W-:Y:S05]  /*6410*/  BSYNC B0 ;  /* 0x0000000000007941 */ /* 0x000fea0003800000 */
.L_x_107:
[----:B------:R-:W-:Y:S01]  /*6420*/  ISETP.NE.AND P1, PT, R99, RZ, PT ;  /* 0x000000ff6300720c */ /* 0x000fe20003f25270 */
[----:B-1----:R-:W-:Y:S02]  /*6430*/  VIADD R3, R3, 0x60 ;  /* 0x0000006003037836 */ /* 0x002fe40000000000 */
[----:B------:R-:W-:Y:S02]  /*6440*/  IMAD.U32 R0, RZ, RZ, UR46 ;  /* 0x0000002eff007e24 */ /* 0x000fe4000f8e00ff */
[----:B------:R-:W-:Y:S03]  /*6450*/  VIADD R93, R93, 0x1 ;  /* 0x000000015d5d7836 */ /* 0x000fe60000000000 */
[----:B------:R-:W-:Y:S05]  /*6460*/  PRMT R0, R0, 0x654, R3 ;  /* 0x0000065400007816 */ /* 0x000fea0000000003 */
[----:B------:R1:W2:Y:S04]  /*6470*/  @P1 LDS.128 R72, [R4+UR44+0x200] ;  /* 0x0002002c04481984 */ /* 0x0002a80008000c00 */
[----:B------:R1:W1:Y:S01]  /*6480*/  @P1 LDS.128 R76, [R2] ;  /* 0x00000000024c1984 */ /* 0x0002620000000c00 */
[C---:B------:R-:W-:Y:S01]  /*6490*/  ISETP.NE.AND P1, PT, R93.reuse, 0x2, PT ;  /* 0x000000025d00780c */ /* 0x040fe20003f25270 */
[----:B------:R-:W-:Y:S01]  /*64a0*/  @!PT LDS RZ, [RZ] ;  /* 0x00000000fffff984 */ /* 0x000fe20000000800 */
[----:B------:R-:W-:Y:S01]  /*64b0*/  @!PT LDS RZ, [RZ] ;  /* 0x00000000fffff984 */ /* 0x000fe20000000800 */
[----:B------:R-:W-:Y:S01]  /*64c0*/  @!PT LDS RZ, [RZ] ;  /* 0x00000000fffff984 */ /* 0x000fe20000000800 */
[----:B------:R-:W-:Y:S01]  /*64d0*/  @!PT LDS RZ, [RZ] ;  /* 0x00000000fffff984 */ /* 0x000fe20000000800 */
[----:B------:R5:W-:Y:S06]  /*64e0*/  MEMBAR.ALL.CTA ;  /* 0x0000000000007992 */ /* 0x000bec0000008000 */
[----:B-----5:R-:W5:Y:S01]  /*64f0*/  FENCE.VIEW.ASYNC.S ;  /* 0x00000000000073c6 */ /* 0x020f620000000000 */
[----:B------:R-:W-:Y:S02]  /*6500*/  SEL R3, RZ, 0x1, P1 ;  /* 0x00000001ff037807 */ /* 0x000fe40000800000 */
[----:B------:R-:W-:Y:S02]  /*6510*/  SEL R93, R93, RZ, P1 ;  /* 0x000000ff5d5d7207 */ /* 0x000fe40000800000 */
[----:B------:R-:W-:Y:S01]  /*6520*/  LOP3.LUT R92, R92, R3, RZ, 0x3c, !PT ;  /* 0x000000035c5c7212 */ /* 0x000fe200078e3cff */
[----:B-----5:R1:W-:Y:S06]  /*6530*/  SYNCS.ARRIVE.TRANS64.RED.A1T0 RZ, [R0+URZ], RZ ;  /* 0x000000ff00ff79a7 */ /* 0x0203ec00081004ff */
.L_x_106:
[----:B------:R-:W-:Y:S05]  /*6540*/  BSYNC B1 ;  /* 0x0000000000017941 */ /* 0x000fea0003800000 */
.L_x_105:
[----:B-1----:R-:W-:Y:S04]  /*6550*/  SHF.R.U32.HI R0, RZ, 0x15, R39 ;  /* 0x00000015ff007819 */ /* 0x002fe80000011627 */
[----:B------:R-:W-:Y:S01]  /*6560*/  LOP3.LUT P1, RZ, R0, 0x3, R87, 0x48, !PT ;  /* 0x0000000300ff7812 */ /* 0x000fe20007824857 */
[----:B------:R-:W-:Y:S01]  /*6570*/  @!UPT UIADD3 URZ, UPT, UPT, URZ, URZ, URZ ;  /* 0x000000fffffff290 */ /* 0x000fe2000fffe0ff */
[----:B----4-:R-:W-:Y:S11]  /*6580*/  @P0 BRA `(.L_x_110) ;  /* 0x0000000000080947 */ /* 0x010ff60003800000 */
[----:B------:R-:W1:Y:S02]  /*6590*/  SYNCS.PHASECHK.TRANS64.TRYWAIT P0, [R90+URZ+0xa0], R5 ;  /* 0x0000a0055a0075a7 */ /* 0x000e6400080011ff */
[----:B-1----:R-:W-:Y:S05]  /*65a0*/  @!P0 BRA `(.L_x_111) ;  /* 0x0000002400308947 */ /* 0x002fea0003800000 */
.L_x_110:
[----:B------:R-:W-:Y:S05]  /*65b0*/  @!P1 BRA `(.L_x_112) ;  /* 0x0000000000409947 */ /* 0x000fea0003800000 */
[----:B------:R-:W1:Y:S01]  /*65c0*/  LDCU.64 UR8, c[0x4][0x70] ;  /* 0x01000e00ff0877ac */ /* 0x000e620008000a00 */
[----:B------:R-:W-:Y:S01]  /*65d0*/  MOV R3, 0x0 ;  /* 0x0000000000037802 */ /* 0x000fe20000000f00 */
[----:B------:R-:W-:Y:S02]  /*65e0*/  HFMA2 R12, -RZ, RZ, 0, 5.9604644775390625e-08 ;  /* 0x00000001ff0c7431 */ /* 0x000fe400000001ff */
[----:B------:R-:W-:Y:S02]  /*65f0*/  IMAD.MOV.U32 R8, RZ, RZ, 0x192 ;  /* 0x00000192ff087424 */ /* 0x000fe400078e00ff */
[----:B------:R-:W-:Y:S01]  /*6600*/  IMAD.MOV.U32 R13, RZ, RZ, RZ ;  /* 0x000000ffff0d7224 */ /* 0x000fe200078e00ff */
[----:B------:R-:W4:Y:S01]  /*6610*/  LDCU.64 UR6, c[0x4][0x78] ;  /* 0x01000f00ff0677ac */ /* 0x000f220008000a00 */
[----:B------:R-:W2:Y:S01]  /*6620*/  LDC.64 R2, c[0x4][R3] ;  /* 0x0100000003027b82 */ /* 0x000ea20000000a00 */
[----:B------:R-:W5:Y:S01]  /*6630*/  LDCU.64 UR4, c[0x4][0x10] ;  /* 0x01000200ff0477ac */ /* 0x000f620008000a00 */
[----:B-1----:R-:W-:Y:S01]  /*6640*/  MOV R5, UR9 ;  /* 0x0000000900057c02 */ /* 0x002fe20008000f00 */
[----:B------:R-:W-:Y:S01]  /*6650*/  IMAD.U32 R4, RZ, RZ, UR8 ;  /* 0x00000008ff047e24 */ /* 0x000fe2000f8e00ff */
[----:B----4-:R-:W-:Y:S01]  /*6660*/  MOV R7, UR7 ;  /* 0x0000000700077c02 */ /* 0x010fe20008000f00 */
[----:B------:R-:W-:Y:S01]  /*6670*/  IMAD.U32 R6, RZ, RZ, UR6 ;  /* 0x00000006ff067e24 */ /* 0x000fe2000f8e00ff */
[----:B-----5:R-:W-:Y:S01]  /*6680*/  MOV R11, UR5 ;  /* 0x00000005000b7c02 */ /* 0x020fe20008000f00 */
[----:B------:R-:W-:Y:S02]  /*6690*/  IMAD.U32 R10, RZ, RZ, UR4 ;  /* 0x00000004ff0a7e24 */ /* 0x000fe4000f8e00ff */
[----:B------:R-:W-:Y:S07]  /*66a0*/  LEPC R20, `(.L_x_112) ;  /* 0x000000001014794e */ /* 0x000fee0000000000 */
[----:B--23--:R-:W-:Y:S05]  /*66b0*/  CALL.ABS.NOINC R2 ;  /* 0x0000000002007343 */ /* 0x00cfea0003c00000 */
.L_x_112:
[-C--:B--2---:R-:W-:Y:S01]  /*66c0*/  F2FP.F16.E5M2.UNPACK_B R42, R72.reuse ;  /* 0x00000048ff2a723e */ /* 0x084fe200020004ff */
[----:B------:R-:W-:Y:S05]  /*66d0*/  WARPSYNC.ALL ;  /* 0x0000000000007948 */ /* 0x000fea0003800000 */
[----:B------:R-:W-:Y:S01]  /*66e0*/  R2UR UR4, R39 ;  /* 0x00000000270472ca */ /* 0x000fe200000e0000 */
[--C-:B------:R-:W-:Y:S01]  /*66f0*/  HADD2.F32 R40, -RZ, R42.reuse.H0_H0 ;  /* 0x2000002aff287230 */ /* 0x100fe20000004100 */
[----:B------:R-:W-:Y:S01]  /*6700*/  F2FP.F16.E5M2.UNPACK_B R43, R72.H1 ;  /* 0x00000048ff2b723e */ /* 0x000fe200030004ff */
[----:B------:R-:W-:Y:S01]  /*6710*/  HADD2.F32 R42, -RZ, R42.H1_H1 ;  /* 0x3000002aff2a7230 */ /* 0x000fe20000004100 */
[-C--:B------:R-:W-:Y:S01]  /*6720*/  F2FP.F16.E5M2.UNPACK_B R45, R73.reuse ;  /* 0x00000049ff2d723e */ /* 0x080fe200020004ff */
[----:B------:R-:W-:Y:S01]  /*6730*/  BSSY.RECONVERGENT B0, `(.L_x_113) ;  /* 0x000009f000007945 */ /* 0x000fe20003800200 */
[----:B------:R-:W-:Y:S01]  /*6740*/  F2FP.F16.E5M2.UNPACK_B R47, R73.H1 ;  /* 0x00000049ff2f723e */ /* 0x000fe200030004ff */
[--C-:B------:R-:W-:Y:S01]  /*6750*/  HADD2.F32 R44, -RZ, R43.reuse.H0_H0 ;  /* 0x2000002bff2c7230 */ /* 0x100fe20000004100 */
[-C--:B------:R-:W-:Y:S01]  /*6760*/  F2FP.F16.E5M2.UNPACK_B R49, R74.reuse ;  /* 0x0000004aff31723e */ /* 0x080fe200020004ff */
[----:B------:R-:W-:Y:S01]  /*6770*/  HADD2.F32 R46, -RZ, R43.H1_H1 ;  /* 0x3000002bff2e7230 */ /* 0x000fe20000004100 */
[----:B------:R-:W-:Y:S01]  /*6780*/  F2FP.F16.E5M2.UNPACK_B R51, R74.H1 ;  /* 0x0000004aff33723e */ /* 0x000fe200030004ff */
[--C-:B------:R-:W-:Y:S01]  /*6790*/  HADD2.F32 R43, -RZ, R45.reuse.H0_H0 ;  /* 0x2000002dff2b7230 */ /* 0x100fe20000004100 */
[-C--:B------:R-:W-:Y:S01]  /*67a0*/  F2FP.F16.E5M2.UNPACK_B R53, R75.reuse ;  /* 0x0000004bff35723e */ /* 0x080fe200020004ff */
[----:B-1----:R-:W3:Y:S01]  /*67b0*/  LDTM.x32 R4, tmem[UR4] ;  /* 0x00000004000479ee */ /* 0x002ee200082c0000 */
[----:B------:R-:W-:Y:S01]  /*67c0*/  F2FP.F16.E5M2.UNPACK_B R55, R75.H1 ;  /* 0x0000004bff37723e */ /* 0x000fe200030004ff */
[----:B------:R-:W-:Y:S01]  /*67d0*/  HADD2.F32 R48, -RZ, R45.H1_H1 ;  /* 0x3000002dff307230 */ /* 0x000fe20000004100 */
[-C--:B------:R-:W-:Y:S01]  /*67e0*/  F2FP.F16.E5M2.UNPACK_B R57, R76.reuse ;  /* 0x0000004cff39723e */ /* 0x080fe200020004ff */
[----:B------:R-:W-:Y:S01]  /*67f0*/  HADD2.F32 R52, -RZ, R49.H1_H1 ;  /* 0x30000031ff347230 */ /* 0x000fe20000004100 */
[----:B------:R-:W-:Y:S01]  /*6800*/  IADD3 R109, PT, PT, R84, UR44, RZ ;  /* 0x0000002c546d7c10 */ /* 0x000fe2000fffe0ff */
[----:B------:R-:W-:Y:S01]  /*6810*/  HADD2.F32 R56, -RZ, R53.H1_H1 ;  /* 0x30000035ff387230 */ /* 0x000fe20000004100 */
[----:B------:R-:W-:Y:S01]  /*6820*/  ISETP.NE.AND P6, PT, R98, RZ, PT ;  /* 0x000000ff6200720c */ /* 0x000fe20003fc5270 */
[----:B------:R-:W-:Y:S01]  /*6830*/  HADD2.F32 R60, -RZ, R57.H1_H1 ;  /* 0x30000039ff3c7230 */ /* 0x000fe20000004100 */
[----:B------:R-:W-:Y:S01]  /*6840*/  MOV R98, 0x10 ;  /* 0x0000001000627802 */ /* 0x000fe20000000f00 */
[--C-:B------:R-:W-:Y:S01]  /*6850*/  HADD2.F32 R45, -RZ, R47.reuse.H0_H0 ;  /* 0x2000002fff2d7230 */ /* 0x100fe20000004100 */
[----:B------:R-:W-:Y:S01]  /*6860*/  LOP3.LUT P5, RZ, R85, 0x80, RZ, 0xc0, !PT ;  /* 0x0000008055ff7812 */ /* 0x000fe200078ac0ff */
[----:B------:R-:W-:Y:S01]  /*6870*/  HADD2.F32 R50, -RZ, R47.H1_H1 ;  /* 0x3000002fff327230 */ /* 0x000fe20000004100 */
[----:B------:R-:W-:Y:S01]  /*6880*/  F2FP.F16.E5M2.UNPACK_B R59, R76.H1 ;  /* 0x0000004cff3b723e */ /* 0x000fe200030004ff */
[----:B------:R-:W-:Y:S01]  /*6890*/  HADD2.F32 R47, -RZ, R49.H0_H0 ;  /* 0x20000031ff2f7230 */ /* 0x000fe20000004100 */
[----:B------:R-:W-:Y:S01]  /*68a0*/  SEL R108, R98, 0xfffffff0, !P5 ;  /* 0xfffffff0626c7807 */ /* 0x000fe20006800000 */
[--C-:B------:R-:W-:Y:S01]  /*68b0*/  HADD2.F32 R49, -RZ, R51.reuse.H0_H0 ;  /* 0x20000033ff317230 */ /* 0x100fe20000004100 */
[-C--:B------:R-:W-:Y:S01]  /*68c0*/  F2FP.F16.E5M2.UNPACK_B R61, R77.reuse ;  /* 0x0000004dff3d723e */ /* 0x080fe200020004ff */
[----:B------:R-:W-:Y:S01]  /*68d0*/  HADD2.F32 R54, -RZ, R51.H1_H1 ;  /* 0x30000033ff367230 */ /* 0x000fe20000004100 */
[----:B------:R-:W-:Y:S01]  /*68e0*/  IADD3 R98, PT, PT, R109, R108, RZ ;  /* 0x0000006c6d627210 */ /* 0x000fe20007ffe0ff */
[----:B------:R-:W-:Y:S01]  /*68f0*/  HADD2.F32 R51, -RZ, R53.H0_H0 ;  /* 0x20000035ff337230 */ /* 0x000fe20000004100 */
[----:B------:R-:W-:Y:S01]  /*6900*/  F2FP.F16.E5M2.UNPACK_B R63, R77.H1 ;  /* 0x0000004dff3f723e */ /* 0x000fe200030004ff */
[----:B------:R-:W-:Y:S01]  /*6910*/  HADD2.F32 R64, -RZ, R61.H1_H1 ;  /* 0x3000003dff407230 */ /* 0x000fe20000004100 */
[----:B------:R-:W-:Y:S01]  /*6920*/  F2FP.F16.E5M2.UNPACK_B R65, R78 ;  /* 0x0000004eff41723e */ /* 0x000fe200020004ff */
[C---:B---3--:R-:W-:Y:S01]  /*6930*/  FMUL R0, R38.reuse, R4 ;  /* 0x0000000426007220 */ /* 0x048fe20000400000 */
[C---:B------:R-:W-:Y:S01]  /*6940*/  FMUL R2, R38.reuse, R5 ;  /* 0x0000000526027220 */ /* 0x040fe20000400000 */
[C---:B------:R-:W-:Y:S01]  /*6950*/  FMUL R4, R38.reuse, R8 ;  /* 0x0000000826047220 */ /* 0x040fe20000400000 */
[C---:B------:R-:W-:Y:S01]  /*6960*/  FMUL R5, R38.reuse, R9 ;  /* 0x0000000926057220 */ /* 0x040fe20000400000 */
[C---:B------:R-:W-:Y:S01]  /*6970*/  FFMA R0, R41.reuse, R40, R0 ;  /* 0x0000002829007223 */ /* 0x040fe20000000000 */
[C---:B------:R-:W-:Y:S01]  /*6980*/  FFMA R2, R41.reuse, R42, R2 ;  /* 0x0000002a29027223 */ /* 0x040fe20000000002 */
[C---:B------:R-:W-:Y:S01]  /*6990*/  FMUL R8, R38.reuse, R12 ;  /* 0x0000000c26087220 */ /* 0x040fe20000400000 */
[C---:B------:R-:W-:Y:S01]  /*69a0*/  FMUL R9, R38.reuse, R13 ;  /* 0x0000000d26097220 */ /* 0x040fe20000400000 */
[C---:B------:R-:W-:Y:S01]  /*69b0*/  FMUL R12, R38.reuse, R16 ;  /* 0x00000010260c7220 */ /* 0x040fe20000400000 */
[C---:B------:R-:W-:Y:S01]  /*69c0*/  FMUL R13, R38.reuse, R17 ;  /* 0x00000011260d7220 */ /* 0x040fe20000400000 */
[C---:B------:R-:W-:Y:S01]  /*69d0*/  FMUL R16, R38.reuse, R20 ;  /* 0x0000001426107220 */ /* 0x040fe20000400000 */
[C---:B------:R-:W-:Y:S01]  /*69e0*/  FMUL R17, R38.reuse, R21 ;  /* 0x0000001526117220 */ /* 0x040fe20000400000 */
[C---:B------:R-:W-:Y:S01]  /*69f0*/  FMUL R20, R38.reuse, R24 ;  /* 0x0000001826147220 */ /* 0x040fe20000400000 */
[C---:B------:R-:W-:Y:S01]  /*6a00*/  FMUL R21, R38.reuse, R25 ;  /* 0x0000001926157220 */ /* 0x040fe20000400000 */
[----:B------:R-:W-:Y:S02]  /*6a10*/  HADD2.F32 R68, -RZ, R65.H1_H1 ;  /* 0x30000041ff447230 */ /* 0x000fe40000004100 */
[C---:B------:R-:W-:Y:S01]  /*6a20*/  FMUL R24, R38.reuse, R28 ;  /* 0x0000001c26187220 */ /* 0x040fe20000400000 */
[C---:B------:R-:W-:Y:S01]  /*6a30*/  FMUL R25, R38.reuse, R29 ;  /* 0x0000001d26197220 */ /* 0x040fe20000400000 */
[C---:B------:R-:W-:Y:S01]  /*6a40*/  FMUL R28, R38.reuse, R32 ;  /* 0x00000020261c7220 */ /* 0x040fe20000400000 */
[C---:B------:R-:W-:Y:S01]  /*6a50*/  FMUL R29, R38.reuse, R33 ;  /* 0x00000021261d7220 */ /* 0x040fe20000400000 */
[C---:B------:R-:W-:Y:S01]  /*6a60*/  FMUL R3, R38.reuse, R6 ;  /* 0x0000000626037220 */ /* 0x040fe20000400000 */
[C---:B------:R-:W-:Y:S01]  /*6a70*/  FMUL R7, R38.reuse, R7 ;  /* 0x0000000726077220 */ /* 0x040fe20000400000 */
[C---:B------:R-:W-:Y:S01]  /*6a80*/  FMUL R6, R38.reuse, R10 ;  /* 0x0000000a26067220 */ /* 0x040fe20000400000 */
[----:B------:R-:W-:Y:S01]  /*6a90*/  F2FP.F16.E5M2.UNPACK_B R67, R78.H1 ;  /* 0x0000004eff43723e */ /* 0x000fe200030004ff */
[C---:B------:R-:W-:Y:S01]  /*6aa0*/  FFMA R3, R41.reuse, R44, R3 ;  /* 0x0000002c29037223 */ /* 0x040fe20000000003 */
[C---:B------:R-:W-:Y:S01]  /*6ab0*/  FFMA R7, R41.reuse, R46, R7 ;  /* 0x0000002e29077223 */ /* 0x040fe20000000007 */
[----:B------:R-:W-:Y:S01]  /*6ac0*/  F2FP.F16.E5M2.UNPACK_B R40, R79 ;  /* 0x0000004fff28723e */ /* 0x000fe200020004ff */
[C---:B------:R-:W-:Y:S01]  /*6ad0*/  FFMA R4, R41.reuse, R43, R4 ;  /* 0x0000002b29047223 */ /* 0x040fe20000000004 */
[C---:B------:R-:W-:Y:S01]  /*6ae0*/  FFMA R5, R41.reuse, R48, R5 ;  /* 0x0000003029057223 */ /* 0x040fe20000000005 */
[----:B------:R-:W-:Y:S01]  /*6af0*/  F2FP.F16.E5M2.UNPACK_B R42, R79.H1 ;  /* 0x0000004fff2a723e */ /* 0x000fe200030004ff */
[----:B------:R-:W-:Y:S01]  /*6b00*/  FFMA R6, R41, R45, R6 ;  /* 0x0000002d29067223 */ /* 0x000fe20000000006 */
[----:B------:R-:W-:Y:S01]  /*6b10*/  F2FP.SATFINITE.E5M2.F32.PACK_AB_MERGE_C R101, R7, R3, RZ ;  /* 0x000000030765723e */ /* 0x000fe200048060ff */
[C---:B------:R-:W-:Y:S01]  /*6b20*/  FMUL R11, R38.reuse, R11 ;  /* 0x0000000b260b7220 */ /* 0x040fe20000400000 */
[C---:B------:R-:W-:Y:S01]  /*6b30*/  FMUL R10, R38.reuse, R14 ;  /* 0x0000000e260a7220 */ /* 0x040fe20000400000 */
[----:B------:R-:W-:Y:S01]  /*6b40*/  FMUL R15, R38, R15 ;  /* 0x0000000f260f7220 */ /* 0x000fe20000400000 */
[----:B------:R-:W-:Y:S01]  /*6b50*/  F2FP.SATFINITE.E5M2.F32.PACK_AB_MERGE_C R100, R2, R0, R101 ;  /* 0x000000000264723e */ /* 0x000fe20004806065 */
[C---:B------:R-:W-:Y:S01]  /*6b60*/  FFMA R11, R41.reuse, R50, R11 ;  /* 0x00000032290b7223 */ /* 0x040fe2000000000b */
[----:B------:R-:W-:Y:S01]  /*6b70*/  FFMA R8, R41, R47, R8 ;  /* 0x0000002f29087223 */ /* 0x000fe20000000008 */
[----:B------:R-:W-:Y:S01]  /*6b80*/  ISETP.NE.AND P0, PT, R97, RZ, PT ;  /* 0x000000ff6100720c */ /* 0x000fe20003f05270 */
[----:B------:R-:W-:Y:S01]  /*6b90*/  FFMA R9, R41, R52, R9 ;  /* 0x0000003429097223 */ /* 0x000fe20000000009 */
[--C-:B------:R-:W-:Y:S01]  /*6ba0*/  HADD2.F32 R53, -RZ, R55.reuse.H0_H0 ;  /* 0x20000037ff357230 */ /* 0x100fe20000004100 */
[----:B------:R-:W-:Y:S01]  /*6bb0*/  F2FP.SATFINITE.E5M2.F32.PACK_AB_MERGE_C R101, R11, R6, RZ ;  /* 0x000000060b65723e */ /* 0x000fe200048060ff */
[C---:B------:R-:W-:Y:S01]  /*6bc0*/  FFMA R10, R41.reuse, R49, R10 ;  /* 0x00000031290a7223 */ /* 0x040fe2000000000a */
[C---:B------:R-:W-:Y:S01]  /*6bd0*/  FFMA R15, R41.reuse, R54, R15 ;  /* 0x00000036290f7223 */ /* 0x040fe2000000000f */
[----:B------:R-:W-:Y:S01]  /*6be0*/  FFMA R12, R41, R51, R12 ;  /* 0x00000033290c7223 */ /* 0x000fe2000000000c */
[----:B------:R-:W-:Y:S01]  /*6bf0*/  F2FP.SATFINITE.E5M2.F32.PACK_AB_MERGE_C R101, R5, R4, R101 ;  /* 0x000000040565723e */ /* 0x000fe20004806065 */
[----:B------:R-:W-:Y:S01]  /*6c00*/  FFMA R13, R41, R56, R13 ;  /* 0x00000038290d7223 */ /* 0x000fe2000000000d */
[----:B------:R-:W-:Y:S01]  /*6c10*/  HADD2.F32 R58, -RZ, R55.H1_H1 ;  /* 0x30000037ff3a7230 */ /* 0x000fe20000004100 */
[----:B------:R-:W-:Y:S01]  /*6c20*/  F2FP.SATFINITE.E5M2.F32.PACK_AB_MERGE_C R102, R15, R10, RZ ;  /* 0x0000000a0f66723e */ /* 0x000fe200048060ff */
[----:B------:R-:W-:Y:S02]  /*6c30*/  HADD2.F32 R55, -RZ, R57.H0_H0 ;  /* 0x20000039ff377230 */ /* 0x000fe40000004100 */
[C---:B------:R-:W-:Y:S01]  /*6c40*/  FMUL R14, R38.reuse, R18 ;  /* 0x00000012260e7220 */ /* 0x040fe20000400000 */
[C---:B------:R-:W-:Y:S01]  /*6c50*/  FMUL R19, R38.reuse, R19 ;  /* 0x0000001326137220 */ /* 0x040fe20000400000 */
[--C-:B------:R-:W-:Y:S02]  /*6c60*/  HADD2.F32 R57, -RZ, R59.reuse.H0_H0 ;  /* 0x2000003bff397230 */ /* 0x100fe40000004100 */
[C---:B------:R-:W-:Y:S01]  /*6c70*/  FMUL R18, R38.reuse, R22 ;  /* 0x0000001626127220 */ /* 0x040fe20000400000 */
[C---:B------:R-:W-:Y:S01]  /*6c80*/  FFMA R14, R41.reuse, R53, R14 ;  /* 0x00000035290e7223 */ /* 0x040fe2000000000e */
[----:B------:R-:W-:Y:S02]  /*6c90*/  HADD2.F32 R62, -RZ, R59.H1_H1 ;  /* 0x3000003bff3e7230 */ /* 0x000fe40000004100 */
[C---:B------:R-:W-:Y:S01]  /*6ca0*/  FFMA R19, R41.reuse, R58, R19 ;  /* 0x0000003a29137223 */ /* 0x040fe20000000013 */
[----:B------:R-:W-:Y:S02]  /*6cb0*/  HADD2.F32 R59, -RZ, R61.H0_H0 ;  /* 0x2000003dff3b7230 */ /* 0x000fe40000004100 */
[C---:B------:R-:W-:Y:S01]  /*6cc0*/  FMUL R23, R38.reuse, R23 ;  /* 0x0000001726177220 */ /* 0x040fe20000400000 */
[C---:B------:R-:W-:Y:S01]  /*6cd0*/  FFMA R16, R41.reuse, R55, R16 ;  /* 0x0000003729107223 */ /* 0x040fe20000000010 */
[C---:B------:R-:W-:Y:S01]  /*6ce0*/  FFMA R17, R41.reuse, R60, R17 ;  /* 0x0000003c29117223 */ /* 0x040fe20000000011 */
[--C-:B------:R-:W-:Y:S02]  /*6cf0*/  HADD2.F32 R61, -RZ, R63.reuse.H0_H0 ;  /* 0x2000003fff3d7230 */ /* 0x100fe40000004100 */
[C---:B------:R-:W-:Y:S01]  /*6d00*/  FFMA R18, R41.reuse, R57, R18 ;  /* 0x0000003929127223 */ /* 0x040fe20000000012 */
[----:B------:R-:W-:Y:S02]  /*6d10*/  HADD2.F32 R66, -RZ, R63.H1_H1 ;  /* 0x3000003fff427230 */ /* 0x000fe40000004100 */
[C---:B------:R-:W-:Y:S01]  /*6d20*/  FMUL R22, R38.reuse, R26 ;  /* 0x0000001a26167220 */ /* 0x040fe20000400000 */
[----:B------:R-:W-:Y:S02]  /*6d30*/  HADD2.F32 R63, -RZ, R65.H0_H0 ;  /* 0x20000041ff3f7230 */ /* 0x000fe40000004100 */
[C---:B------:R-:W-:Y:S01]  /*6d40*/  FFMA R23, R41.reuse, R62, R23 ;  /* 0x0000003e29177223 */ /* 0x040fe20000000017 */
[C---:B------:R-:W-:Y:S01]  /*6d50*/  FMUL R27, R38.reuse, R27 ;  /* 0x0000001b261b7220 */ /* 0x040fe20000400000 */
[C---:B------:R-:W-:Y:S01]  /*6d60*/  FFMA R20, R41.reuse, R59, R20 ;  /* 0x0000003b29147223 */ /* 0x040fe20000000014 */
[C---:B------:R-:W-:Y:S01]  /*6d70*/  FFMA R21, R41.reuse, R64, R21 ;  /* 0x0000004029157223 */ /* 0x040fe20000000015 */
[--C-:B------:R-:W-:Y:S02]  /*6d80*/  HADD2.F32 R65, -RZ, R67.reuse.H0_H0 ;  /* 0x20000043ff417230 */ /* 0x100fe40000004100 */
[C---:B------:R-:W-:Y:S01]  /*6d90*/  FFMA R22, R41.reuse, R61, R22 ;  /* 0x0000003d29167223 */ /* 0x040fe20000000016 */
[----:B------:R-:W-:Y:S02]  /*6da0*/  HADD2.F32 R70, -RZ, R67.H1_H1 ;  /* 0x30000043ff467230 */ /* 0x000fe40000004100 */
[C---:B------:R-:W-:Y:S01]  /*6db0*/  FMUL R26, R38.reuse, R30 ;  /* 0x0000001e261a7220 */ /* 0x040fe20000400000 */
[--C-:B------:R-:W-:Y:S02]  /*6dc0*/  HADD2.F32 R67, -RZ, R40.reuse.H0_H0 ;  /* 0x20000028ff437230 */ /* 0x100fe40000004100 */
[C---:B------:R-:W-:Y:S01]  /*6dd0*/  FFMA R27, R41.reuse, R66, R27 ;  /* 0x00000042291b7223 */ /* 0x040fe2000000001b */
[C---:B------:R-:W-:Y:S01]  /*6de0*/  FMUL R31, R38.reuse, R31 ;  /* 0x0000001f261f7220 */ /* 0x040fe20000400000 */
[C---:B------:R-:W-:Y:S01]  /*6df0*/  FFMA R24, R41.reuse, R63, R24 ;  /* 0x0000003f29187223 */ /* 0x040fe20000000018 */
[----:B------:R-:W-:Y:S02]  /*6e00*/  HADD2.F32 R40, -RZ, R40.H1_H1 ;  /* 0x30000028ff287230 */ /* 0x000fe40000004100 */
[C---:B------:R-:W-:Y:S01]  /*6e10*/  FFMA R25, R41.reuse, R68, R25 ;  /* 0x0000004429197223 */ /* 0x040fe20000000019 */
[--C-:B------:R-:W-:Y:S02]  /*6e20*/  HADD2.F32 R69, -RZ, R42.reuse.H0_H0 ;  /* 0x2000002aff457230 */ /* 0x100fe40000004100 */
[C---:B------:R-:W-:Y:S01]  /*6e30*/  FFMA R26, R41.reuse, R65, R26 ;  /* 0x00000041291a7223 */ /* 0x040fe2000000001a */
[----:B------:R-:W-:Y:S02]  /*6e40*/  HADD2.F32 R42, -RZ, R42.H1_H1 ;  /* 0x3000002aff2a7230 */ /* 0x000fe40000004100 */
[C---:B------:R-:W-:Y:S01]  /*6e50*/  FMUL R30, R38.reuse, R34 ;  /* 0x00000022261e7220 */ /* 0x040fe20000400000 */
[----:B------:R-:W-:Y:S01]  /*6e60*/  FFMA R31, R41, R70, R31 ;  /* 0x00000046291f7223 */ /* 0x000fe2000000001f */
[----:B------:R-:W-:Y:S01]  /*6e70*/  FMUL R35, R38, R35 ;  /* 0x0000002326237220 */ /* 0x000fe20000400000 */
[----:B------:R-:W-:Y:S01]  /*6e80*/  F2FP.SATFINITE.E5M2.F32.PACK_AB_MERGE_C R103, R19, R14, RZ ;  /* 0x0000000e1367723e */ /* 0x000fe200048060ff */
[C---:B------:R-:W-:Y:S01]  /*6e90*/  FFMA R28, R41.reuse, R67, R28 ;  /* 0x00000043291c7223 */ /* 0x040fe2000000001c */
[C---:B------:R-:W-:Y:S01]  /*6ea0*/  FFMA R29, R41.reuse, R40, R29 ;  /* 0x00000028291d7223 */ /* 0x040fe2000000001d */
[C---:B------:R-:W-:Y:S01]  /*6eb0*/  FFMA R30, R41.reuse, R69, R30 ;  /* 0x00000045291e7223 */ /* 0x040fe2000000001e */
[----:B------:R-:W-:Y:S01]  /*6ec0*/  FFMA R35, R41, R42, R35 ;  /* 0x0000002a29237223 */ /* 0x000fe20000000023 */
[----:B------:R-:W-:Y:S02]  /*6ed0*/  F2FP.SATFINITE.E5M2.F32.PACK_AB_MERGE_C R102, R9, R8, R102 ;  /* 0x000000080966723e */ /* 0x000fe40004806066 */
[----:B------:R-:W-:Y:S02]  /*6ee0*/  F2FP.SATFINITE.E5M2.F32.PACK_AB_MERGE_C R103, R13, R12, R103 ;  /* 0x0000000c0d67723e */ /* 0x000fe40004806067 */
[----:B------:R-:W-:Y:S02]  /*6ef0*/  F2FP.SATFINITE.E5M2.F32.PACK_AB_MERGE_C R104, R23, R18, RZ ;  /* 0x000000121768723e */ /* 0x000fe400048060ff */
[----:B------:R-:W-:Y:S01]  /*6f00*/  F2FP.SATFINITE.E5M2.F32.PACK_AB_MERGE_C R105, R27, R22, RZ ;  /* 0x000000161b69723e */ /* 0x000fe200048060ff */
[----:B------:R1:W-:Y:S01]  /*6f10*/  STS.128 [R84+UR44+0x2200], R100 ;  /* 0x0022006454007988 */ /* 0x0003e20008000c2c */
[----:B------:R-:W-:Y:S02]  /*6f20*/  F2FP.SATFINITE.E5M2.F32.PACK_AB_MERGE_C R110, R31, R26, RZ ;  /* 0x0000001a1f6e723e */ /* 0x000fe400048060ff */
[----:B------:R-:W-:Y:S02]  /*6f30*/  F2FP.SATFINITE.E5M2.F32.PACK_AB_MERGE_C R111, R35, R30, RZ ;  /* 0x0000001e236f723e */ /* 0x000fe400048060ff */
[----:B------:R-:W-:Y:S02]  /*6f40*/  F2FP.SATFINITE.E5M2.F32.PACK_AB_MERGE_C R104, R17, R16, R104 ;  /* 0x000000101168723e */ /* 0x000fe40004806068 */
[----:B------:R-:W-:Y:S02]  /*6f50*/  F2FP.SATFINITE.E5M2.F32.PACK_AB_MERGE_C R105, R21, R20, R105 ;  /* 0x000000141569723e */ /* 0x000fe40004806069 */
[----:B------:R-:W-:Y:S02]  /*6f60*/  F2FP.SATFINITE.E5M2.F32.PACK_AB_MERGE_C R106, R25, R24, R110 ;  /* 0x00000018196a723e */ /* 0x000fe4000480606e */
[----:B------:R-:W-:Y:S02]  /*6f70*/  F2FP.SATFINITE.E5M2.F32.PACK_AB_MERGE_C R107, R29, R28, R111 ;  /* 0x0000001c1d6b723e */ /* 0x000fe4000480606f */
[----:B------:R-:W-:Y:S02]  /*6f80*/  LEA R109, R93, UR44, 0x3 ;  /* 0x0000002c5d6d7c11 */ /* 0x000fe4000f8e18ff */
[----:B------:R-:W-:Y:S01]  /*6f90*/  @P6 SHF.L.U32 R110, R92, 0x1f, RZ ;  /* 0x0000001f5c6e6819 */ /* 0x000fe200000006ff */
[----:B------:R1:W-:Y:S01]  /*6fa0*/  STS.128 [R98+0x2200], R104 ;  /* 0x0022006862007388 */ /* 0x0003e20000000c00 */
[----:B------:R-:W-:Y:S01]  /*6fb0*/  @!PT LDS RZ, [RZ] ;  /* 0x00000000fffff984 */ /* 0x000fe20000000800 */
[----:B------:R-:W-:Y:S01]  /*6fc0*/  @!PT LDS RZ, [RZ] ;  /* 0x00000000fffff984 */ /* 0x000fe20000000800 */
[----:B------:R-:W-:Y:S01]  /*6fd0*/  @!PT LDS RZ, [RZ] ;  /* 0x00000000fffff984 */ /* 0x000fe20000000800 */
[----:B------:R-:W-:Y:S01]  /*6fe0*/  @!PT LDS RZ, [RZ] ;  /* 0x00000000fffff984 */ /* 0x000fe20000000800 */
[----:B------:R2:W-:Y:S07]  /*6ff0*/  MEMBAR.ALL.CTA ;  /* 0x0000000000007992 */ /* 0x0005ee0000008000 */
[----:B--2---:R-:W2:Y:S02]  /*7000*/  FENCE.VIEW.ASYNC.S ;  /* 0x00000000000073c6 */ /* 0x004ea40000000000 */
[----:B--2---:R-:W-:Y:S06]  /*7010*/  BAR.SYNC.DEFER_BLOCKING 0x1, 0x80 ;  /* 0x0042000000007b1d */ /* 0x004fec0000010000 */
[----:B------:R-:W-:Y:S05]  /*7020*/  @P0 BRA `(.L_x_114) ;  /* 0x00000000003c0947 */ /* 0x000fea0003800000 */
[----:B------:R-:W2:Y:S01]  /*7030*/  LDCU.64 UR6, c[0x0][0x348] ;  /* 0x00006900ff0677ac */ /* 0x000ea20008000a00 */
[----:B------:R-:W-:Y:S01]  /*7040*/  UIADD3 UR4, UPT, UPT, UR44, 0x2200, URZ ;  /* 0x000022002c047890 */ /* 0x000fe2000fffe0ff */
[----:B------:R-:W-:Y:S01]  /*7050*/  UMOV UR51, UR36 ;  /* 0x0000002400337c82 */ /* 0x000fe20008000000 */
[----:B------:R-:W-:Y:S02]  /*7060*/  UIADD3 UR9, UPT, UPT, UR49, 0x40, URZ ;  /* 0x0000004031097890 */ /* 0x000fe4000fffe0ff */
[----:B------:R-:W-:Y:S02]  /*7070*/  UIADD3 UR8, UPT, UPT, UR44, 0x2a00, URZ ;  /* 0x00002a002c087890 */ /* 0x000fe4000fffe0ff */
[----:B------:R-:W-:Y:S01]  /*7080*/  MOV R96, UR4 ;  /* 0x0000000400607c02 */ /* 0x000fe20008000f00 */
[----:B------:R-:W-:Y:S01]  /*7090*/  UMOV UR10, UR50 ;  /* 0x00000032000a7c82 */ /* 0x000fe20008000000 */
[----:B------:R-:W-:Y:S02]  /*70a0*/  UMOV UR11, UR36 ;  /* 0x00000024000b7c82 */ /* 0x000fe40008000000 */
[----:B------:R-:W-:Y:S01]  /*70b0*/  R2UR UR48, R96 ;  /* 0x00000000603072ca */ /* 0x000fe200000e0000 */
[----:B--2---:R-:W-:Y:S04]  /*70c0*/  UIADD3 UR4, UP0, UPT, UR6, 0x680, URZ ;  /* 0x0000068006047890 */ /* 0x004fe8000ff1e0ff */
[----:B------:R-:W-:Y:S09]  /*70d0*/  UIADD3.X UR5, UPT, UPT, URZ, UR7, URZ, UP0, !UPT ;  /* 0x00000007ff057290 */ /* 0x000ff200087fe4ff */
[----:B------:R2:W-:Y:S01]  /*70e0*/  UTMASTG.3D [UR48], [UR4] ;  /* 0x00000030040073b5 */ /* 0x0005e20008010000 */
[----:B------:R2:W-:Y:S01]  /*70f0*/  UTMASTG.3D [UR8], [UR4] ;  /* 0x00000008040073b5 */ /* 0x0005e20008010000 */
[----:B------:R0:W-:Y:S01]  /*7100*/  UTMACMDFLUSH ;  /* 0x00000000000079b7 */ /* 0x0001e20000000000 */
[----:B--2---:R-:W-:Y:S04]  /*7110*/  DEPBAR.LE SB0, 0x1 ;  /* 0x000080400000791a */ /* 0x004fe80000000000 */
.L_x_114:
[----:B------:R-:W-:Y:S05]  /*7120*/  BSYNC.RECONVERGENT B0 ;  /* 0x0000000000007941 */ /* 0x000fea0003800200 */
.L_x_113:
[----:B------:R-:W-:Y:S06]  /*7130*/  BAR.SYNC.DEFER_BLOCKING 0x1, 0x80 ;  /* 0x0042000000007b1d */ /* 0x000fec0000010000 */
[----:B------:R-:W2:Y:S01]  /*7140*/  @P6 SYNCS.PHASECHK.TRANS64.TRYWAIT P0, [R109+URZ+0x50], R110 ;  /* 0x0000506e6d0065a7 */ /* 0x000ea200080011ff */
[----:B------:R-:W-:Y:S01]  /*7150*/  BSSY B1, `(.L_x_115) ;  /* 0x0000020000017945 */ /* 0x000fe20003800000 */
[----:B--2---:R-:W-:Y:S03]  /*7160*/  @P6 SEL R71, RZ, 0x1, !P0 ;  /* 0x00000001ff476807 */ /* 0x004fe60004000000 */
[----:B------:R-:W-:Y:S05]  /*7170*/  @!P6 BRA `(.L_x_116) ;  /* 0x000000000074e947 */ /* 0x000fea0003800000 */
[----:B------:R-:W-:Y:S01]  /*7180*/  ISETP.NE.AND P1, PT, R99, RZ, PT ;  /* 0x000000ff6300720c */ /* 0x000fe20003f25270 */
[----:B------:R-:W-:Y:S01]  /*7190*/  BSSY B0, `(.L_x_117) ;  /* 0x0000009000007945 */ /* 0x000fe20003800000 */
[----:B------:R-:W-:Y:S11]  /*71a0*/  ISETP.NE.AND P0, PT, R71, RZ, PT ;  /* 0x000000ff4700720c */ /* 0x000ff60003f05270 */
[----:B------:R-:W-:Y:S05]  /*71b0*/  @P1 IMAD R0, R93, 0x1000, R84 ;  /* 0x000010005d001824 */ /* 0x000fea00078e0254 */
[----:B------:R-:W-:Y:S05]  /*71c0*/  @P1 IADD3 R3, PT, PT, R0, UR44, RZ ;  /* 0x0000002c00031c10 */ /* 0x000fea000fffe0ff */
[----:B------:R-:W-:Y:S01]  /*71d0*/  @P1 IMAD.IADD R3, R3, 0x1, R108 ;  /* 0x0000000103031824 */ /* 0x000fe200078e026c */
[----:B------:R-:W-:Y:S06]  /*71e0*/  @P0 BRA `(.L_x_118) ;  /* 0x00000000000c0947 */ /* 0x000fec0003800000 */
[----:B------:R-:W-:Y:S04]  /*71f0*/  SHF.L.U32 R2, R92, 0x1f, RZ ;  /* 0x0000001f5c027819 */ /* 0x000fe800000006ff */
[----:B------:R-:W2:Y:S02]  /*7200*/  SYNCS.PHASECHK.TRANS64.TRYWAIT P0, [R109+URZ+0x50], R2 ;  /* 0x000050026d0075a7 */ /* 0x000ea400080011ff */
[----:B--2---:R-:W-:Y:S05]  /*7210*/  @!P0 BRA `(.L_x_119) ;  /* 0x0000001800288947 */ /* 0x004fea0003800000 */
.L_x_118:
[----:B------:R-:W-:Y:S05]  /*7220*/  BSYNC B0 ;  /* 0x0000000000007941 */ /* 0x000fea0003800000 */
.L_x_117:
[----:B------:R-:W-:Y:S01]  /*7230*/  ISETP.NE.AND P0, PT, R99, RZ, PT ;  /* 0x000000ff6300720c */ /* 0x000fe20003f05270 */
[----:B--2---:R-:W-:Y:S02]  /*7240*/  VIADD R109, R109, 0x60 ;  /* 0x000000606d6d7836 */ /* 0x004fe40000000000 */
[----:B------:R-:W-:Y:S02]  /*7250*/  IMAD.U32 R2, RZ, RZ, UR46 ;  /* 0x0000002eff027e24 */ /* 0x000fe4000f8e00ff */
[----:B------:R-:W-:Y:S03]  /*7260*/  VIADD R93, R93, 0x1 ;  /* 0x000000015d5d7836 */ /* 0x000fe60000000000 */
[----:B------:R-:W-:Y:S05]  /*7270*/  PRMT R2, R2, 0x654, R109 ;  /* 0x0000065402027816 */ /* 0x000fea000000006d */
[----:B------:R2:W3:Y:S04]  /*7280*/  @P0 LDS.128 R72, [R0+UR44+0x200] ;  /* 0x0002002c00480984 */ /* 0x0004e80008000c00 */
[----:B------:R2:W4:Y:S01]  /*7290*/  @P0 LDS.128 R76, [R3+0x200] ;  /* 0x00020000034c0984 */ /* 0x0005220000000c00 */
        /* <DEDUP_REMOVED lines=11> */
.L_x_116:
[----:B------:R-:W-:Y:S05]  /*7350*/  BSYNC B1 ;  /* 0x0000000000017941 */ /* 0x000fea0003800000 */
.L_x_115:
[----:B--2---:R-:W-:Y:S05]  /*7360*/  VIADD R0, R39, 0x20 ;  /* 0x0000002027007836 */ /* 0x004fea0000000000 */
[----:B------:R-:W-:Y:S04]  /*7370*/  SHF.R.U32.HI R0, RZ, 0x15, R0 ;  /* 0x00000015ff007819 */ /* 0x000fe80000011600 */
[----:B------:R-:W-:Y:S11]  /*7380*/  LOP3.LUT P0, RZ, R0, 0x3, R87, 0x48, !PT ;  /* 0x0000000300ff7812 */ /* 0x000ff60007804857 */
[----:B------:R-:W-:Y:S02]  /*7390*/  @!UPT UIADD3 URZ, UPT, UPT, URZ, URZ, URZ ;  /* 0x000000fffffff290 */ /* 0x000fe4000fffe0ff */
[----:B------:R-:W-:Y:S05]  /*73a0*/  @!P0 BRA `(.L_x_120) ;  /* 0x0000000000408947 */ /* 0x000fea0003800000 */
[----:B------:R-:W2:Y:S01]  /*73b0*/  LDCU.64 UR8, c[0x4][0x70] ;  /* 0x01000e00ff0877ac */ /* 0x000ea20008000a00 */
[----:B------:R-:W-:Y:S01]  /*73c0*/  MOV R3, 0x0 ;  /* 0x0000000000037802 */ /* 0x000fe20000000f00 */
[----:B------:R-:W-:Y:S02]  /*73d0*/  HFMA2 R12, -RZ, RZ, 0, 5.9604644775390625e-08 ;  /* 0x00000001ff0c7431 */ /* 0x000fe400000001ff */
[----:B------:R-:W-:Y:S02]  /*73e0*/  IMAD.MOV.U32 R8, RZ, RZ, 0x192 ;  /* 0x00000192ff087424 */ /* 0x000fe400078e00ff */
[----:B------:R-:W-:Y:S01]  /*73f0*/  IMAD.MOV.U32 R13, RZ, RZ, RZ ;  /* 0x000000ffff0d7224 */ /* 0x000fe200078e00ff */
[----:B------:R-:W5:Y:S01]  /*7400*/  LDCU.64 UR6, c[0x4][0x78] ;  /* 0x01000f00ff0677ac */ /* 0x000f620008000a00 */
[----:B------:R-:W1:Y:S01]  /*7410*/  LDC.64 R2, c[0x4][R3] ;  /* 0x0100000003027b82 */ /* 0x000e620000000a00 */
[----:B------:R-:W3:Y:S01]  /*7420*/  LDCU.64 UR4, c[0x4][0x10] ;  /* 0x01000200ff0477ac */ /* 0x000ee20008000a00 */
[----:B--2---:R-:W-:Y:S01]  /*7430*/  MOV R5, UR9 ;  /* 0x0000000900057c02 */ /* 0x004fe20008000f00 */
[----:B------:R-:W-:Y:S01]  /*7440*/  IMAD.U32 R4, RZ, RZ, UR8 ;  /* 0x00000008ff047e24 */ /* 0x000fe2000f8e00ff */
[----:B-----5:R-:W-:Y:S01]  /*7450*/  MOV R7, UR7 ;  /* 0x0000000700077c02 */ /* 0x020fe20008000f00 */
[----:B------:R-:W-:Y:S01]  /*7460*/  IMAD.U32 R6, RZ, RZ, UR6 ;  /* 0x00000006ff067e24 */ /* 0x000fe2000f8e00ff */
[----:B---3--:R-:W-:Y:S01]  /*7470*/  MOV R11, UR5 ;  /* 0x00000005000b7c02 */ /* 0x008fe20008000f00 */
[----:B------:R-:W-:Y:S02]  /*7480*/  IMAD.U32 R10, RZ, RZ, UR4 ;  /* 0x00000004ff0a7e24 */ /* 0x000fe4000f8e00ff */
[----:B------:R-:W-:Y:S07]  /*7490*/  LEPC R20, `(.L_x_120) ;  /* 0x000000001014794e */ /* 0x000fee0000000000 */
[----:B-1--4-:R-:W-:Y:S05]  /*74a0*/  CALL.ABS.NOINC R2 ;  /* 0x0000000002007343 */ /* 0x012fea0003c00000 */
.L_x_120:
[----:B------:R-:W-:Y:S01]  /*74b0*/  ISETP.NE.AND P0, PT, R97, RZ, PT ;  /* 0x000000ff6100720c */ /* 0x000fe20003f05270 */
[----:B------:R-:W-:Y:S05]  /*74c0*/  WARPSYNC.ALL ;  /* 0x0000000000007948 */ /* 0x000fea0003800000 */
[----:B------:R-:W-:Y:S01]  /*74d0*/  R2UR UR4, R39 ;  /* 0x00000000270472ca */ /* 0x000fe200000e0000 */
[----:B------:R-:W-:Y:S01]  /*74e0*/  BSSY.RECONVERGENT B0, `(.L_x_121) ;  /* 0x00000a0000007945 */ /* 0x000fe20003800200 */
[-C--:B---3--:R-:W-:Y:S02]  /*74f0*/  F2FP.F16.E5M2.UNPACK_B R42, R72.reuse ;  /* 0x00000048ff2a723e */ /* 0x088fe400020004ff */
[----:B------:R-:W-:Y:S02]  /*7500*/  F2FP.F16.E5M2.UNPACK_B R72, R72.H1 ;  /* 0x00000048ff48723e */ /* 0x000fe400030004ff */
[-C--:B------:R-:W-:Y:S01]  /*7510*/  F2FP.F16.E5M2.UNPACK_B R46, R73.reuse ;  /* 0x00000049ff2e723e */ /* 0x080fe200020004ff */
[--C-:B------:R-:W-:Y:S01]  /*7520*/  HADD2.F32 R40, -RZ, R42.reuse.H0_H0 ;  /* 0x2000002aff287230 */ /* 0x100fe20000004100 */
[----:B------:R-:W-:Y:S01]  /*7530*/  F2FP.F16.E5M2.UNPACK_B R73, R73.H1 ;  /* 0x00000049ff49723e */ /* 0x000fe200030004ff */
[----:B------:R-:W-:Y:S01]  /*7540*/  HADD2.F32 R42, -RZ, R42.H1_H1 ;  /* 0x3000002aff2a7230 */ /* 0x000fe20000004100 */
[-C--:B------:R-:W-:Y:S01]  /*7550*/  F2FP.F16.E5M2.UNPACK_B R50, R74.reuse ;  /* 0x0000004aff32723e */ /* 0x080fe200020004ff */
[----:B------:R-:W-:Y:S01]  /*7560*/  HADD2.F32 R43, -RZ, R72.H0_H0 ;  /* 0x20000048ff2b7230 */ /* 0x000fe20000004100 */
[----:B------:R-:W-:Y:S01]  /*7570*/  F2FP.F16.E5M2.UNPACK_B R74, R74.H1 ;  /* 0x0000004aff4a723e */ /* 0x000fe200030004ff */
[----:B------:R-:W2:Y:S01]  /*7580*/  LDTM.x32 R4, tmem[UR4+0x20] ;  /* 0x00002004000479ee */ /* 0x000ea200082c0000 */
[----:B------:R-:W-:Y:S01]  /*7590*/  NOP ;  /* 0x0000000000007918 */ /* 0x000fe20000000000 */
[----:B------:R-:W-:Y:S01]  /*75a0*/  IADD3 R90, PT, PT, R90, 0xc0, RZ ;  /* 0x000000c05a5a7810 */ /* 0x000fe20007ffe0ff */
[--C-:B------:R-:W-:Y:S01]  /*75b0*/  HADD2.F32 R45, -RZ, R46.reuse.H0_H0 ;  /* 0x2000002eff2d7230 */ /* 0x100fe20000004100 */
[----:B------:R-:W-:Y:S01]  /*75c0*/  F2FP.F16.E5M2.UNPACK_B R54, R75 ;  /* 0x0000004bff36723e */ /* 0x000fe200020004ff */
[----:B------:R-:W-:Y:S01]  /*75d0*/  HADD2.F32 R46, -RZ, R46.H1_H1 ;  /* 0x3000002eff2e7230 */ /* 0x000fe20000004100 */
[----:B------:R-:W-:Y:S01]  /*75e0*/  LOP3.LUT R90, R90, 0xfefffff8, RZ, 0xc0, !PT ;  /* 0xfefffff85a5a7812 */ /* 0x000fe200078ec0ff */
[--C-:B------:R-:W-:Y:S01]  /*75f0*/  HADD2.F32 R49, -RZ, R50.reuse.H0_H0 ;  /* 0x20000032ff317230 */ /* 0x100fe20000004100 */
[----:B----4-:R-:W-:Y:S01]  /*7600*/  F2FP.F16.E5M2.UNPACK_B R58, R76 ;  /* 0x0000004cff3a723e */ /* 0x010fe200020004ff */
[----:B------:R-:W-:Y:S01]  /*7610*/  HADD2.F32 R50, -RZ, R50.H1_H1 ;  /* 0x30000032ff327230 */ /* 0x000fe20000004100 */
[----:B--2---:R2:W-:Y:S01]  /*7620*/  SYNCS.ARRIVE.TRANS64.RED.A1T0 RZ, [R90+URZ], RZ ;  /* 0x000000ff5aff79a7 */ /* 0x0045e200081004ff */
[--C-:B------:R-:W-:Y:S01]  /*7630*/  HADD2.F32 R53, -RZ, R54.reuse.H0_H0 ;  /* 0x20000036ff357230 */ /* 0x100fe20000004100 */
[----:B------:R-:W-:Y:S01]  /*7640*/  F2FP.F16.E5M2.UNPACK_B R62, R77 ;  /* 0x0000004dff3e723e */ /* 0x000fe200020004ff */
[----:B------:R-:W-:Y:S01]  /*7650*/  HADD2.F32 R54, -RZ, R54.H1_H1 ;  /* 0x30000036ff367230 */ /* 0x000fe20000004100 */
[----:B------:R-:W-:Y:S01]  /*7660*/  F2FP.F16.E5M2.UNPACK_B R66, R78 ;  /* 0x0000004eff42723e */ /* 0x000fe200020004ff */
[--C-:B------:R-:W-:Y:S01]  /*7670*/  HADD2.F32 R57, -RZ, R58.reuse.H0_H0 ;  /* 0x2000003aff397230 */ /* 0x100fe20000004100 */
[----:B------:R-:W-:Y:S01]  /*7680*/  F2FP.F16.E5M2.UNPACK_B R70, R79 ;  /* 0x0000004fff46723e */ /* 0x000fe200020004ff */
[----:B------:R-:W-:Y:S01]  /*7690*/  HADD2.F32 R58, -RZ, R58.H1_H1 ;  /* 0x3000003aff3a7230 */ /* 0x000fe20000004100 */
[----:B------:R-:W-:Y:S01]  /*76a0*/  F2FP.F16.E5M2.UNPACK_B R75, R75.H1 ;  /* 0x0000004bff4b723e */ /* 0x000fe200030004ff */
[--C-:B------:R-:W-:Y:S01]  /*76b0*/  HADD2.F32 R61, -RZ, R62.reuse.H0_H0 ;  /* 0x2000003eff3d7230 */ /* 0x100fe20000004100 */
[----:B------:R-:W-:Y:S01]  /*76c0*/  F2FP.F16.E5M2.UNPACK_B R76, R76.H1 ;  /* 0x0000004cff4c723e */ /* 0x000fe200030004ff */
[----:B------:R-:W-:Y:S01]  /*76d0*/  HADD2.F32 R63, -RZ, R62.H1_H1 ;  /* 0x3000003eff3f7230 */ /* 0x000fe20000004100 */
[----:B------:R-:W-:Y:S01]  /*76e0*/  F2FP.F16.E5M2.UNPACK_B R77, R77.H1 ;  /* 0x0000004dff4d723e */ /* 0x000fe200030004ff */
[--C-:B------:R-:W-:Y:S02]  /*76f0*/  HADD2.F32 R65, -RZ, R66.reuse.H0_H0 ;  /* 0x20000042ff417230 */ /* 0x100fe40000004100 */
[C---:B------:R-:W-:Y:S01]  /*7700*/  FMUL R4, R38.reuse, R4 ;  /* 0x0000000426047220 */ /* 0x040fe20000400000 */
        /* <DEDUP_REMOVED lines=16> */
[--C-:B------:R-:W-:Y:S02]  /*7810*/  HADD2.F32 R69, -RZ, R70.reuse.H0_H0 ;  /* 0x20000046ff457230 */ /* 0x100fe40000004100 */
[C---:B------:R-:W-:Y:S01]  /*7820*/  FMUL R28, R38.reuse, R32 ;  /* 0x00000020261c7220 */ /* 0x040fe20000400000 */
[----:B------:R-:W-:Y:S02]  /*7830*/  HADD2.F32 R70, -RZ, R70.H1_H1 ;  /* 0x30000046ff467230 */ /* 0x000fe40000004100 */
[C---:B------:R-:W-:Y:S01]  /*7840*/  FMUL R29, R38.reuse, R33 ;  /* 0x00000021261d7220 */ /* 0x040fe20000400000 */
[----:B------:R-:W-:Y:S02]  /*7850*/  HADD2.F32 R44, -RZ, R72.H1_H1 ;  /* 0x30000048ff2c7230 */ /* 0x000fe40000004100 */
[C---:B------:R-:W-:Y:S01]  /*7860*/  FMUL R6, R38.reuse, R6 ;  /* 0x0000000626067220 */ /* 0x040fe20000400000 */
[C---:B------:R-:W-:Y:S01]  /*7870*/  FMUL R7, R38.reuse, R7 ;  /* 0x0000000726077220 */ /* 0x040fe20000400000 */
[--C-:B------:R-:W-:Y:S02]  /*7880*/  HADD2.F32 R47, -RZ, R73.reuse.H0_H0 ;  /* 0x20000049ff2f7230 */ /* 0x100fe40000004100 */
[C---:B------:R-:W-:Y:S01]  /*7890*/  FMUL R10, R38.reuse, R10 ;  /* 0x0000000a260a7220 */ /* 0x040fe20000400000 */
[C---:B------:R-:W-:Y:S01]  /*78a0*/  FFMA R6, R41.reuse, R43, R6 ;  /* 0x0000002b29067223 */ /* 0x040fe20000000006 */
[----:B------:R-:W-:Y:S02]  /*78b0*/  HADD2.F32 R48, -RZ, R73.H1_H1 ;  /* 0x30000049ff307230 */ /* 0x000fe40000004100 */
[C---:B------:R-:W-:Y:S01]  /*78c0*/  FFMA R7, R41.reuse, R44, R7 ;  /* 0x0000002c29077223 */ /* 0x040fe20000000007 */
[C---:B------:R-:W-:Y:S01]  /*78d0*/  FFMA R8, R41.reuse, R45, R8 ;  /* 0x0000002d29087223 */ /* 0x040fe20000000008 */
[C---:B------:R-:W-:Y:S01]  /*78e0*/  FFMA R9, R41.reuse, R46, R9 ;  /* 0x0000002e29097223 */ /* 0x040fe20000000009 */
[----:B------:R-:W-:Y:S01]  /*78f0*/  FFMA R10, R41, R47, R10 ;  /* 0x0000002f290a7223 */ /* 0x000fe2000000000a */
[C---:B------:R-:W-:Y:S01]  /*7900*/  FMUL R11, R38.reuse, R11 ;  /* 0x0000000b260b7220 */ /* 0x040fe20000400000 */
[----:B------:R-:W-:Y:S01]  /*7910*/  F2FP.F16.E5M2.UNPACK_B R78, R78.H1 ;  /* 0x0000004eff4e723e */ /* 0x000fe200030004ff */
[--C-:B------:R-:W-:Y:S01]  /*7920*/  HADD2.F32 R51, -RZ, R74.reuse.H0_H0 ;  /* 0x2000004aff337230 */ /* 0x100fe20000004100 */
[----:B-1----:R-:W-:Y:S01]  /*7930*/  F2FP.SATFINITE.E5M2.F32.PACK_AB_MERGE_C R100, R7, R6, RZ ;  /* 0x000000060764723e */ /* 0x002fe200048060ff */
[C---:B------:R-:W-:Y:S01]  /*7940*/  FFMA R11, R41.reuse, R48, R11 ;  /* 0x00000030290b7223 */ /* 0x040fe2000000000b */
[C---:B------:R-:W-:Y:S01]  /*7950*/  FFMA R12, R41.reuse, R49, R12 ;  /* 0x00000031290c7223 */ /* 0x040fe2000000000c */
[----:B------:R-:W-:Y:S01]  /*7960*/  FFMA R13, R41, R50, R13 ;  /* 0x00000032290d7223 */ /* 0x000fe2000000000d */
[----:B------:R-:W-:Y:S01]  /*7970*/  F2FP.SATFINITE.E5M2.F32.PACK_AB_MERGE_C R100, R5, R4, R100 ;  /* 0x000000040564723e */ /* 0x000fe20004806064 */
[----:B------:R-:W-:Y:S01]  /*7980*/  HADD2.F32 R52, -RZ, R74.H1_H1 ;  /* 0x3000004aff347230 */ /* 0x000fe20000004100 */
[----:B------:R-:W-:Y:S01]  /*7990*/  F2FP.SATFINITE.E5M2.F32.PACK_AB_MERGE_C R101, R11, R10, RZ ;  /* 0x0000000a0b65723e */ /* 0x000fe200048060ff */
[C---:B------:R-:W-:Y:S01]  /*79a0*/  FMUL R14, R38.reuse, R14 ;  /* 0x0000000e260e7220 */ /* 0x040fe20000400000 */
[C---:B------:R-:W-:Y:S01]  /*79b0*/  FMUL R15, R38.reuse, R15 ;  /* 0x0000000f260f7220 */ /* 0x040fe20000400000 */
[--C-:B------:R-:W-:Y:S01]  /*79c0*/  HADD2.F32 R55, -RZ, R75.reuse.H0_H0 ;  /* 0x2000004bff377230 */ /* 0x100fe20000004100 */
[----:B------:R-:W-:Y:S01]  /*79d0*/  F2FP.SATFINITE.E5M2.F32.PACK_AB_MERGE_C R101, R9, R8, R101 ;  /* 0x000000080965723e */ /* 0x000fe20004806065 */
[C---:B------:R-:W-:Y:S01]  /*79e0*/  FFMA R14, R41.reuse, R51, R14 ;  /* 0x00000033290e7223 */ /* 0x040fe2000000000e */
[C---:B------:R-:W-:Y:S01]  /*79f0*/  FFMA R15, R41.reuse, R52, R15 ;  /* 0x00000034290f7223 */ /* 0x040fe2000000000f */
[C---:B------:R-:W-:Y:S01]  /*7a00*/  FFMA R16, R41.reuse, R53, R16 ;  /* 0x0000003529107223 */ /* 0x040fe20000000010 */
[C---:B------:R-:W-:Y:S01]  /*7a10*/  FFMA R17, R41.reuse, R54, R17 ;  /* 0x0000003629117223 */ /* 0x040fe20000000011 */
        /* <DEDUP_REMOVED lines=15> */
[C---:B------:R-:W-:Y:S01]  /*7b10*/  FFMA R23, R41.reuse, R60, R23 ;  /* 0x0000003c29177223 */ /* 0x040fe20000000017 */
[C---:B------:R-:W-:Y:S01]  /*7b20*/  FMUL R27, R38.reuse, R27 ;  /* 0x0000001b261b7220 */ /* 0x040fe20000400000 */
[C---:B------:R-:W-:Y:S01]  /*7b30*/  FFMA R0, R41.reuse, R61, R0 ;  /* 0x0000003d29007223 */ /* 0x040fe20000000000 */
[----:B------:R-:W-:Y:S01]  /*7b40*/  F2FP.F16.E5M2.UNPACK_B R79, R79.H1 ;  /* 0x0000004fff4f723e */ /* 0x000fe200030004ff */
        /* <DEDUP_REMOVED lines=16> */
[----:B------:R-:W-:Y:S01]  /*7c50*/  FFMA R28, R41, R69, R28 ;  /* 0x00000045291c7223 */ /* 0x000fe2000000001c */
[----:B------:R-:W-:Y:S01]  /*7c60*/  F2FP.SATFINITE.E5M2.F32.PACK_AB_MERGE_C R103, R19, R18, RZ ;  /* 0x000000121367723e */ /* 0x000fe200048060ff */
        /* <DEDUP_REMOVED lines=14> */
[----:B--2---:R-:W-:Y:S03]  /*7d50*/  IADD3 R90, PT, PT, R36, 0x1, RZ ;  /* 0x00000001245a7810 */ /* 0x004fe60007ffe0ff */
        /* <DEDUP_REMOVED lines=10> */
[----:B------:R-:W-:Y:S02]  /*7e00*/  UIADD3 UR13, UPT, UPT, UR49, 0x20, URZ ;  /* 0x00000020310d7890 */ /* 0x000fe4000fffe0ff */
[----:B------:R-:W-:Y:S01]  /*7e10*/  UIADD3 UR12, UPT, UPT, UR44, 0x3200, URZ ;  /* 0x000032002c0c7890 */ /* 0x000fe2000fffe0ff */
[----:B------:R-:W-:Y:S01]  /*7e20*/  UMOV UR14, UR50 ;  /* 0x00000032000e7c82 */ /* 0x000fe20008000000 */
[----:B------:R-:W-:Y:S01]  /*7e30*/  UMOV UR15, UR36 ;  /* 0x00000024000f7c82 */ /* 0x000fe20008000000 */
[----:B------:R-:W-:Y:S02]  /*7e40*/  UIADD3 UR9, UPT, UPT, UR49, 0x60, URZ ;  /* 0x0000006031097890 */ /* 0x000fe4000fffe0ff */
[----:B------:R-:W-:Y:S01]  /*7e50*/  UIADD3 UR8, UPT, UPT, UR44, 0x3a00, URZ ;  /* 0x00003a002c087890 */ /* 0x000fe2000fffe0ff */
[----:B------:R-:W-:Y:S01]  /*7e60*/  UMOV UR10, UR50 ;  /* 0x00000032000a7c82 */ /* 0x000fe20008000000 */
[----:B------:R-:W-:Y:S01]  /*7e70*/  UMOV UR11, UR36 ;  /* 0x00000024000b7c82 */ /* 0x000fe20008000000 */
[----:B--2---:R-:W-:Y:S04]  /*7e80*/  UIADD3 UR4, UP0, UPT, UR6, 0x680, URZ ;  /* 0x0000068006047890 */ /* 0x004fe8000ff1e0ff */
[----:B------:R-:W-:Y:S09]  /*7e90*/  UIADD3.X UR5, UPT, UPT, URZ, UR7, URZ, UP0, !UPT ;  /* 0x00000007ff057290 */ /* 0x000ff200087fe4ff */
[----:B------:R2:W-:Y:S01]  /*7ea0*/  UTMASTG.3D [UR12], [UR4] ;  /* 0x0000000c040073b5 */ /* 0x0005e20008010000 */
[----:B------:R2:W-:Y:S01]  /*7eb0*/  UTMASTG.3D [UR8], [UR4] ;  /* 0x00000008040073b5 */ /* 0x0005e20008010000 */
[----:B------:R0:W-:Y:S01]  /*7ec0*/  UTMACMDFLUSH ;  /* 0x00000000000079b7 */ /* 0x0001e20000000000 */
[----:B--2---:R-:W-:Y:S04]  /*7ed0*/  DEPBAR.LE SB0, 0x1 ;  /* 0x000080400000791a */ /* 0x004fe80000000000 */
.L_x_122:
[----:B------:R-:W-:Y:S05]  /*7ee0*/  BSYNC.RECONVERGENT B0 ;  /* 0x0000000000007941 */ /* 0x000fea0003800200 */
.L_x_121:
[----:B------:R-:W-:Y:S01]  /*7ef0*/  R2UR UR4, R88 ;  /* 0x00000000580472ca */ /* 0x000fe200000e0000 */
[----:B------:R-:W-:Y:S01]  /*7f00*/  BAR.SYNC.DEFER_BLOCKING 0x1, 0x80 ;  /* 0x0042000000007b1d */ /* 0x000fe20000010000 */
[----:B------:R-:W-:Y:S01]  /*7f10*/  ISETP.NE.AND P0, PT, R91, 0x2, PT ;  /* 0x000000025b00780c */ /* 0x000fe20003f05270 */
[----:B------:R-:W-:Y:S01]  /*7f20*/  UISETP.NE.AND UP0, UPT, UR45, URZ, UPT ;  /* 0x000000ff2d00728c */ /* 0x000fe2000bf05270 */
[----:B------:R-:W-:Y:S01]  /*7f30*/  ISETP.NE.AND P1, PT, R90, 0x4, PT ;  /* 0x000000045a00780c */ /* 0x000fe20003f25270 */
[----:B------:R-:W-:Y:S01]  /*7f40*/  UIADD3 UR24, UPT, UPT, UR37, UR63, URZ ;  /* 0x0000003f25187290 */ /* 0x000fe2000fffe0ff */
[----:B------:R-:W-:Y:S02]  /*7f50*/  SEL R3, RZ, 0x1, P0 ;  /* 0x00000001ff037807 */ /* 0x000fe40000000000 */
[----:B------:R-:W-:Y:S02]  /*7f60*/  SEL R0, RZ, 0x1, P1 ;  /* 0x00000001ff007807 */ /* 0x000fe40000800000 */
[----:B------:R-:W-:Y:S02]  /*7f70*/  LOP3.LUT R94, R94, R3, RZ, 0x3c, !PT ;  /* 0x000000035e5e7212 */ /* 0x000fe400078e3cff */
[----:B------:R-:W-:Y:S01]  /*7f80*/  LOP3.LUT R95, R95, R0, RZ, 0x3c, !PT ;  /* 0x000000005f5f7212 */ /* 0x000fe200078e3cff */
[----:B------:R-:W-:Y:S01]  /*7f90*/  UIADD3 UR20, UPT, UPT, UR38, UR4, URZ ;  /* 0x0000000426147290 */ /* 0x000fe2000fffe0ff */
[----:B------:R-:W-:Y:S02]  /*7fa0*/  SEL R91, R91, RZ, P0 ;  /* 0x000000ff5b5b7207 */ /* 0x000fe40000000000 */
[----:B------:R-:W-:Y:S01]  /*7fb0*/  SEL R36, R90, RZ, P1 ;  /* 0x000000ff5a247207 */ /* 0x000fe20000800000 */
[----:B------:R-:W-:Y:S01]  /*7fc0*/  UMOV UR36, UR59 ;  /* 0x0000003b00247c82 */ /* 0x000fe20008000000 */
[----:B------:R-:W-:Y:S07]  /*7fd0*/  BRA.U UP0, `(.L_x_123) ;  /* 0xffffffd500787547 */ /* 0x000fee000b83ffff */
[----:B------:R-:W-:Y:S05]  /*7fe0*/  EXIT ;  /* 0x000000000000794d */ /* 0x000fea0003800000 */
.L_x_24:
[----:B--2---:R2:W3:Y:S02]  /*7ff0*/  SYNCS.PHASECHK.TRANS64.TRYWAIT P0, [R3+URZ+0xf0], R2 ;  /* 0x0000f002030075a7 */ /* 0x0044e400080011ff */
[----:B---3--:R-:W-:Y:S05]  /*8000*/  @!P0 NANOSLEEP.SYNCS 0x989680 ;  /* 0x009896800000895d */ /* 0x008fea0003900000 */
[----:B------:R-:W3:Y:S02]  /*8010*/  @!P0 SYNCS.PHASECHK.TRANS64 P0, [R3+URZ+0xf0], R2 ;  /* 0x0000f002030085a7 */ /* 0x000ee400080010ff */
[----:B---3--:R-:W-:Y:S05]  /*8020*/  @!P0 BRA `(.L_x_24) ;  /* 0xfffffffc00f08947 */ /* 0x008fea000383ffff */
[----:B------:R-:W-:Y:S05]  /*8030*/  BRA `(.L_x_124) ;  /* 0xffffff9800707947 */ /* 0x000fea000383ffff */
.L_x_27:
[----:B-1----:R-:W-:-:S07]  /*8040*/  MOV R0, UR33 ;  /* 0x0000002100007c02 */ /* 0x002fce0008000f00 */
.L_x_125:
[----:B-1----:R1:W2:Y:S02]  /*8050*/  SYNCS.PHASECHK.TRANS64.TRYWAIT P0, [R0+URZ+0x28], R3 ;  /* 0x00002803000075a7 */ /* 0x0022a400080011ff */
[----:B--2---:R-:W-:Y:S05]  /*8060*/  @!P0 NANOSLEEP.SYNCS 0x989680 ;  /* 0x009896800000895d */ /* 0x004fea0003900000 */
[----:B------:R-:W2:Y:S02]  /*8070*/  @!P0 SYNCS.PHASECHK.TRANS64 P0, [R0+URZ+0x28], R3 ;  /* 0x00002803000085a7 */ /* 0x000ea400080010ff */
[----:B--2---:R-:W-:Y:S05]  /*8080*/  @!P0 BRA `(.L_x_125) ;  /* 0xfffffffc00f08947 */ /* 0x004fea000383ffff */
[----:B------:R-:W-:Y:S05]  /*8090*/  BRA `(.L_x_26) ;  /* 0xffffff9800c87947 */ /* 0x000fea000383ffff */
.L_x_34:
[----:B-1----:R-:W-:-:S07]  /*80a0*/  MOV R0, UR17 ;  /* 0x0000001100007c02 */ /* 0x002fce0008000f00 */
.L_x_126:
[----:B-1----:R1:W2:Y:S02]  /*80b0*/  SYNCS.PHASECHK.TRANS64.TRYWAIT P0, [R0+URZ+0x28], R3 ;  /* 0x00002803000075a7 */ /* 0x0022a400080011ff */
[----:B--2---:R-:W-:Y:S05]  /*80c0*/  @!P0 NANOSLEEP.SYNCS 0x989680 ;  /* 0x009896800000895d */ /* 0x004fea0003900000 */
[----:B------:R-:W2:Y:S02]  /*80d0*/  @!P0 SYNCS.PHASECHK.TRANS64 P0, [R0+URZ+0x28], R3 ;  /* 0x00002803000085a7 */ /* 0x000ea400080010ff */
[----:B--2---:R-:W-:Y:S05]  /*80e0*/  @!P0 BRA `(.L_x_126) ;  /* 0xfffffffc00f08947 */ /* 0x004fea000383ffff */
[----:B------:R-:W-:Y:S05]  /*80f0*/  BRA `(.L_x_33) ;  /* 0xffffff9c00887947 */ /* 0x000fea000383ffff */
.L_x_39:
[----:B-1----:R1:W2:Y:S02]  /*8100*/  SYNCS.PHASECHK.TRANS64.TRYWAIT P0, [R3+URZ+0x80], R0 ;  /* 0x00008000030075a7 */ /* 0x0022a400080011ff */
[----:B--2---:R-:W-:Y:S05]  /*8110*/  @!P0 NANOSLEEP.SYNCS 0x989680 ;  /* 0x009896800000895d */ /* 0x004fea0003900000 */
[----:B------:R-:W2:Y:S02]  /*8120*/  @!P0 SYNCS.PHASECHK.TRANS64 P0, [R3+URZ+0x80], R0 ;  /* 0x00008000030085a7 */ /* 0x000ea400080010ff */
[----:B--2---:R-:W-:Y:S05]  /*8130*/  @!P0 BRA `(.L_x_39) ;  /* 0xfffffffc00f08947 */ /* 0x004fea000383ffff */
[----:B------:R-:W-:Y:S05]  /*8140*/  BRA `(.L_x_127) ;  /* 0xffffffa000307947 */ /* 0x000fea000383ffff */
.L_x_43:
[----:B-1----:R-:W-:-:S07]  /*8150*/  MOV R0, UR4 ;  /* 0x0000000400007c02 */ /* 0x002fce0008000f00 */
.L_x_128:
[----:B-1----:R1:W2:Y:S02]  /*8160*/  SYNCS.PHASECHK.TRANS64.TRYWAIT P0, [R0+URZ], R3 ;  /* 0x00000003000075a7 */ /* 0x0022a400080011ff */
[----:B--2---:R-:W-:Y:S05]  /*8170*/  @!P0 NANOSLEEP.SYNCS 0x989680 ;  /* 0x009896800000895d */ /* 0x004fea0003900000 */
[----:B------:R-:W2:Y:S02]  /*8180*/  @!P0 SYNCS.PHASECHK.TRANS64 P0, [R0+URZ], R3 ;  /* 0x00000003000085a7 */ /* 0x000ea400080010ff */
[----:B--2---:R-:W-:Y:S05]  /*8190*/  @!P0 BRA `(.L_x_128) ;  /* 0xfffffffc00f08947 */ /* 0x004fea000383ffff */
[----:B------:R-:W-:Y:S05]  /*81a0*/  BRA `(.L_x_129) ;  /* 0xffffffa400d87947 */ /* 0x000fea000383ffff */
.L_x_44:
[----:B------:R-:W-:-:S07]  /*81b0*/  MOV R0, UR5 ;  /* 0x0000000500007c02 */ /* 0x000fce0008000f00 */
.L_x_130:
[----:B-1----:R1:W2:Y:S02]  /*81c0*/  SYNCS.PHASECHK.TRANS64.TRYWAIT P0, [R0+URZ], R3 ;  /* 0x00000003000075a7 */ /* 0x0022a400080011ff */
[----:B--2---:R-:W-:Y:S05]  /*81d0*/  @!P0 NANOSLEEP.SYNCS 0x989680 ;  /* 0x009896800000895d */ /* 0x004fea0003900000 */
[----:B------:R-:W2:Y:S02]  /*81e0*/  @!P0 SYNCS.PHASECHK.TRANS64 P0, [R0+URZ], R3 ;  /* 0x00000003000085a7 */ /* 0x000ea400080010ff */
[----:B--2---:R-:W-:Y:S05]  /*81f0*/  @!P0 BRA `(.L_x_130) ;  /* 0xfffffffc00f08947 */ /* 0x004fea000383ffff */
[----:B------:R-:W-:Y:S05]  /*8200*/  BRA `(.L_x_131) ;  /* 0xffffffa400e47947 */ /* 0x000fea000383ffff */
.L_x_45:
[----:B------:R-:W-:-:S07]  /*8210*/  MOV R0, UR5 ;  /* 0x0000000500007c02 */ /* 0x000fce0008000f00 */
.L_x_132:
[----:B-1----:R1:W2:Y:S02]  /*8220*/  SYNCS.PHASECHK.TRANS64.TRYWAIT P0, [R0+URZ], R3 ;  /* 0x00000003000075a7 */ /* 0x0022a400080011ff */
[----:B--2---:R-:W-:Y:S05]  /*8230*/  @!P0 NANOSLEEP.SYNCS 0x989680 ;  /* 0x009896800000895d */ /* 0x004fea0003900000 */
[----:B------:R-:W2:Y:S02]  /*8240*/  @!P0 SYNCS.PHASECHK.TRANS64 P0, [R0+URZ], R3 ;  /* 0x00000003000085a7 */ /* 0x000ea400080010ff */
[----:B--2---:R-:W-:Y:S05]  /*8250*/  @!P0 BRA `(.L_x_132) ;  /* 0xfffffffc00f08947 */ /* 0x004fea000383ffff */
[----:B------:R-:W-:Y:S05]  /*8260*/  BRA `(.L_x_133) ;  /* 0xffffffa400f07947 */ /* 0x000fea000383ffff */
.L_x_46:
[----:B------:R-:W-:-:S07]  /*8270*/  MOV R0, UR5 ;  /* 0x0000000500007c02 */ /* 0x000fce0008000f00 */
.L_x_134:
[----:B-1----:R1:W2:Y:S02]  /*8280*/  SYNCS.PHASECHK.TRANS64.TRYWAIT P0, [R0+URZ], R3 ;  /* 0x00000003000075a7 */ /* 0x0022a400080011ff */
[----:B--2---:R-:W-:Y:S05]  /*8290*/  @!P0 NANOSLEEP.SYNCS 0x989680 ;  /* 0x009896800000895d */ /* 0x004fea0003900000 */
[----:B------:R-:W2:Y:S02]  /*82a0*/  @!P0 SYNCS.PHASECHK.TRANS64 P0, [R0+URZ], R3 ;  /* 0x00000003000085a7 */ /* 0x000ea400080010ff */
[----:B--2---:R-:W-:Y:S05]  /*82b0*/  @!P0 BRA `(.L_x_134) ;  /* 0xfffffffc00f08947 */ /* 0x004fea000383ffff */
[----:B------:R-:W-:Y:S05]  /*82c0*/  BRA `(.L_x_135) ;  /* 0xffffffa400fc7947 */ /* 0x000fea000383ffff */
.L_x_49:
[----:B-1----:R1:W2:Y:S02]  /*82d0*/  SYNCS.PHASECHK.TRANS64.TRYWAIT P0, [R2+URZ+0xe0], R5 ;  /* 0x0000e005020075a7 */ /* 0x0022a400080011ff */
[----:B--2---:R-:W-:Y:S05]  /*82e0*/  @!P0 NANOSLEEP.SYNCS 0x989680 ;  /* 0x009896800000895d */ /* 0x004fea0003900000 */
[----:B------:R-:W2:Y:S02]  /*82f0*/  @!P0 SYNCS.PHASECHK.TRANS64 P0, [R2+URZ+0xe0], R5 ;  /* 0x0000e005020085a7 */ /* 0x000ea400080010ff */
[----:B--2---:R-:W-:Y:S05]  /*8300*/  @!P0 BRA `(.L_x_49) ;  /* 0xfffffffc00f08947 */ /* 0x004fea000383ffff */
[----:B------:R-:W-:Y:S05]  /*8310*/  BRA `(.L_x_136) ;  /* 0xffffffa800587947 */ /* 0x000fea000383ffff */
.L_x_50:
[----:B------:R-:W-:-:S07]  /*8320*/  MOV R2, UR4 ;  /* 0x0000000400027c02 */ /* 0x000fce0008000f00 */
.L_x_137:
[----:B-1----:R1:W2:Y:S02]  /*8330*/  SYNCS.PHASECHK.TRANS64.TRYWAIT P0, [R2+URZ+0x90], R5 ;  /* 0x00009005020075a7 */ /* 0x0022a400080011ff */
[----:B--2---:R-:W-:Y:S05]  /*8340*/  @!P0 NANOSLEEP.SYNCS 0x989680 ;  /* 0x009896800000895d */ /* 0x004fea0003900000 */
[----:B------:R-:W2:Y:S02]  /*8350*/  @!P0 SYNCS.PHASECHK.TRANS64 P0, [R2+URZ+0x90], R5 ;  /* 0x00009005020085a7 */ /* 0x000ea400080010ff */
[----:B--2---:R-:W-:Y:S05]  /*8360*/  @!P0 BRA `(.L_x_137) ;  /* 0xfffffffc00f08947 */ /* 0x004fea000383ffff */
[----:B------:R-:W-:Y:S05]  /*8370*/  BRA `(.L_x_138) ;  /* 0xffffffa800687947 */ /* 0x000fea000383ffff */
.L_x_51:
[----:B-1----:R1:W2:Y:S02]  /*8380*/  SYNCS.PHASECHK.TRANS64.TRYWAIT P1, [R2+URZ+0x80], R5 ;  /* 0x00008005020075a7 */ /* 0x0022a400080211ff */
[----:B--2---:R-:W-:Y:S05]  /*8390*/  @!P1 NANOSLEEP.SYNCS 0x989680 ;  /* 0x009896800000995d */ /* 0x004fea0003900000 */
[----:B------:R-:W2:Y:S02]  /*83a0*/  @!P1 SYNCS.PHASECHK.TRANS64 P1, [R2+URZ+0x80], R5 ;  /* 0x00008005020095a7 */ /* 0x000ea400080210ff */
[----:B--2---:R-:W-:Y:S05]  /*83b0*/  @!P1 BRA `(.L_x_51) ;  /* 0xfffffffc00f09947 */ /* 0x004fea000383ffff */
[----:B------:R-:W-:Y:S05]  /*83c0*/  BRA `(.L_x_139) ;  /* 0xffffffa800987947 */ /* 0x000fea000383ffff */
.L_x_54:
[----:B------:R-:W-:-:S07]  /*83d0*/  MOV R0, UR4 ;  /* 0x0000000400007c02 */ /* 0x000fce0008000f00 */
.L_x_140:
[----:B-1----:R1:W2:Y:S02]  /*83e0*/  SYNCS.PHASECHK.TRANS64.TRYWAIT P0, [R0+URZ+0x90], R3 ;  /* 0x00009003000075a7 */ /* 0x0022a400080011ff */
[----:B--2---:R-:W-:Y:S05]  /*83f0*/  @!P0 NANOSLEEP.SYNCS 0x989680 ;  /* 0x009896800000895d */ /* 0x004fea0003900000 */
[----:B------:R-:W2:Y:S02]  /*8400*/  @!P0 SYNCS.PHASECHK.TRANS64 P0, [R0+URZ+0x90], R3 ;  /* 0x00009003000085a7 */ /* 0x000ea400080010ff */
[----:B--2---:R-:W-:Y:S05]  /*8410*/  @!P0 BRA `(.L_x_140) ;  /* 0xfffffffc00f08947 */ /* 0x004fea000383ffff */
[----:B------:R-:W-:Y:S05]  /*8420*/  BRA `(.L_x_53) ;  /* 0xffffffa800ec7947 */ /* 0x000fea000383ffff */
.L_x_63:
[----:B-1----:R-:W-:-:S04]  /*8430*/  MOV R0, UR5 ;  /* 0x0000000500007c02 */ /* 0x002fc80008000f00 */
[----:B------:R1:W2:Y:S03]  /*8440*/  SYNCS.PHASECHK.TRANS64.TRYWAIT P0, [R0+URZ+0x8], R7 ;  /* 0x00000807000075a7 */ /* 0x0002a600080011ff */
[----:B--2---:R-:W-:Y:S05]  /*8450*/  @!P0 NANOSLEEP.SYNCS 0x989680 ;  /* 0x009896800000895d */ /* 0x004fea0003900000 */
[----:B------:R-:W2:Y:S02]  /*8460*/  @!P0 SYNCS.PHASECHK.TRANS64 P0, [R0+URZ+0x8], R7 ;  /* 0x00000807000085a7 */ /* 0x000ea400080010ff */
[----:B--2---:R-:W-:Y:S05]  /*8470*/  @!P0 BRA `(.L_x_63) ;  /* 0xfffffffc00ec8947 */ /* 0x004fea000383ffff */
[----:B------:R-:W-:Y:S05]  /*8480*/  BRA `(.L_x_62) ;  /* 0xffffffac00a07947 */ /* 0x000fea000383ffff */
.L_x_65:
[----:B------:R-:W-:Y:S01]  /*8490*/  BSSY B0, `(.L_x_141) ;  /* 0x0000006000007945 */ /* 0x000fe20003800000 */
[----:B------:R-:W-:-:S07]  /*84a0*/  MOV R15, 0xffffffff ;  /* 0xffffffff000f7802 */ /* 0x000fce0000000f00 */
[----:B-1---5:R-:W-:Y:S05]  /*84b0*/  WARPSYNC.COLLECTIVE R15, `(.L_x_142) ;  /* 0x000000000f0c7348 */ /* 0x022fea0003c00000 */
[----:B------:R-:W-:Y:S02]  /*84c0*/  ELECT P6, UR79, PT ;  /* 0x00000000004f782f */ /* 0x000fe400038c0000 */
[----:B------:R-:W-:Y:S01]  /*84d0*/  MOV R14, UR79 ;  /* 0x0000004f000e7c02 */ /* 0x000fe20008000f00 */
[----:B-1---5:R-:W-:Y:S10]  /*84e0*/  ENDCOLLECTIVE ;  /* 0x000000000000791b */ /* 0x022ff40003800000 */
.L_x_142:
[----:B------:R-:W-:Y:S05]  /*84f0*/  BSYNC B0 ;  /* 0x0000000000007941 */ /* 0x000fea0003800000 */
.L_x_141:
[----:B------:R-:W-:Y:S05]  /*8500*/  BRA `(.L_x_143) ;  /* 0xffffffac00d07947 */ /* 0x000fea000383ffff */
.L_x_67:
[----:B-1----:R-:W-:-:S04]  /*8510*/  MOV R0, UR5 ;  /* 0x0000000500007c02 */ /* 0x002fc80008000f00 */
[----:B------:R1:W2:Y:S03]  /*8520*/  SYNCS.PHASECHK.TRANS64.TRYWAIT P0, [R0+URZ+0x8], R5 ;  /* 0x00000805000075a7 */ /* 0x0002a600080011ff */
[----:B--2---:R-:W-:Y:S05]  /*8530*/  @!P0 NANOSLEEP.SYNCS 0x989680 ;  /* 0x009896800000895d */ /* 0x004fea0003900000 */
[----:B------:R-:W2:Y:S02]  /*8540*/  @!P0 SYNCS.PHASECHK.TRANS64 P0, [R0+URZ+0x8], R5 ;  /* 0x00000805000085a7 */ /* 0x000ea400080010ff */
[----:B--2---:R-:W-:Y:S05]  /*8550*/  @!P0 BRA `(.L_x_67) ;  /* 0xfffffffc00ec8947 */ /* 0x004fea000383ffff */
[----:B------:R-:W-:Y:S05]  /*8560*/  BRA `(.L_x_66) ;  /* 0xffffffac00d47947 */ /* 0x000fea000383ffff */
.L_x_68:
[----:B-1----:R1:W2:Y:S02]  /*8570*/  SYNCS.PHASECHK.TRANS64.TRYWAIT P0, [R0+URZ+0x80], R5 ;  /* 0x00008005000075a7 */ /* 0x0022a400080011ff */
[----:B--2---:R-:W-:Y:S05]  /*8580*/  @!P0 NANOSLEEP.SYNCS 0x989680 ;  /* 0x009896800000895d */ /* 0x004fea0003900000 */
[----:B------:R-:W2:Y:S02]  /*8590*/  @!P0 SYNCS.PHASECHK.TRANS64 P0, [R0+URZ+0x80], R5 ;  /* 0x00008005000085a7 */ /* 0x000ea400080010ff */
[----:B--2---:R-:W-:Y:S05]  /*85a0*/  @!P0 BRA `(.L_x_68) ;  /* 0xfffffffc00f08947 */ /* 0x004fea000383ffff */
[----:B------:R-:W-:Y:S05]  /*85b0*/  BRA `(.L_x_144) ;  /* 0xffffffb000c07947 */ /* 0x000fea000383ffff */
.L_x_70:
[----:B------:R-:W-:-:S07]  /*85c0*/  MOV R0, UR31 ;  /* 0x0000001f00007c02 */ /* 0x000fce0008000f00 */
.L_x_145:
[----:B-1----:R1:W2:Y:S02]  /*85d0*/  SYNCS.PHASECHK.TRANS64.TRYWAIT P0, [R0+URZ+0xc0], R5 ;  /* 0x0000c005000075a7 */ /* 0x0022a400080011ff */
[----:B--2---:R-:W-:Y:S05]  /*85e0*/  @!P0 NANOSLEEP.SYNCS 0x989680 ;  /* 0x009896800000895d */ /* 0x004fea0003900000 */
[----:B------:R-:W2:Y:S02]  /*85f0*/  @!P0 SYNCS.PHASECHK.TRANS64 P0, [R0+URZ+0xc0], R5 ;  /* 0x0000c005000085a7 */ /* 0x000ea400080010ff */
[----:B--2---:R-:W-:Y:S05]  /*8600*/  @!P0 BRA `(.L_x_145) ;  /* 0xfffffffc00f08947 */ /* 0x004fea000383ffff */
[----:B------:R-:W-:Y:S05]  /*8610*/  BRA `(.L_x_146) ;  /* 0xffffffb4000c7947 */ /* 0x000fea000383ffff */
.L_x_73:
[----:B------:R-:W-:Y:S07]  /*8620*/  MOV R0, UR5 ;  /* 0x0000000500007c02 */ /* 0x000fee0008000f00 */
.L_x_147:
[----:B-1----:R1:W2:Y:S02]  /*8630*/  SYNCS.PHASECHK.TRANS64.TRYWAIT P0, [R0+URZ], R5 ;  /* 0x00000005000075a7 */ /* 0x0022a400080011ff */
[----:B--2---:R-:W-:Y:S05]  /*8640*/  @!P0 NANOSLEEP.SYNCS 0x989680 ;  /* 0x009896800000895d */ /* 0x004fea0003900000 */
[----:B------:R-:W2:Y:S02]  /*8650*/  @!P0 SYNCS.PHASECHK.TRANS64 P0, [R0+URZ], R5 ;  /* 0x00000005000085a7 */ /* 0x000ea400080010ff */
[----:B--2---:R-:W-:Y:S05]  /*8660*/  @!P0 BRA `(.L_x_147) ;  /* 0xfffffffc00f08947 */ /* 0x004fea000383ffff */
[----:B------:R-:W-:Y:S05]  /*8670*/  BRA `(.L_x_72) ;  /* 0xffffffb400207947 */ /* 0x000fea000383ffff */
.L_x_77:
[----:B-1----:R-:W-:-:S07]  /*8680*/  MOV R0, UR4 ;  /* 0x0000000400007c02 */ /* 0x002fce0008000f00 */
.L_x_148:
[----:B-1----:R1:W2:Y:S02]  /*8690*/  SYNCS.PHASECHK.TRANS64.TRYWAIT P0, [R0+URZ], R3 ;  /* 0x00000003000075a7 */ /* 0x0022a400080011ff */
[----:B--2---:R-:W-:Y:S05]  /*86a0*/  @!P0 NANOSLEEP.SYNCS 0x989680 ;  /* 0x009896800000895d */ /* 0x004fea0003900000 */
[----:B------:R-:W2:Y:S02]  /*86b0*/  @!P0 SYNCS.PHASECHK.TRANS64 P0, [R0+URZ], R3 ;  /* 0x00000003000085a7 */ /* 0x000ea400080010ff */
[----:B--2---:R-:W-:Y:S05]  /*86c0*/  @!P0 BRA `(.L_x_148) ;  /* 0xfffffffc00f08947 */ /* 0x004fea000383ffff */
[----:B------:R-:W-:Y:S05]  /*86d0*/  BRA `(.L_x_149) ;  /* 0xffffffb800147947 */ /* 0x000fea000383ffff */
.L_x_78:
[----:B------:R-:W-:-:S07]  /*86e0*/  MOV R0, UR5 ;  /* 0x0000000500007c02 */ /* 0x000fce0008000f00 */
.L_x_150:
[----:B-1----:R1:W2:Y:S02]  /*86f0*/  SYNCS.PHASECHK.TRANS64.TRYWAIT P0, [R0+URZ], R3 ;  /* 0x00000003000075a7 */ /* 0x0022a400080011ff */
[----:B--2---:R-:W-:Y:S05]  /*8700*/  @!P0 NANOSLEEP.SYNCS 0x989680 ;  /* 0x009896800000895d */ /* 0x004fea0003900000 */
[----:B------:R-:W2:Y:S02]  /*8710*/  @!P0 SYNCS.PHASECHK.TRANS64 P0, [R0+URZ], R3 ;  /* 0x00000003000085a7 */ /* 0x000ea400080010ff */
[----:B--2---:R-:W-:Y:S05]  /*8720*/  @!P0 BRA `(.L_x_150) ;  /* 0xfffffffc00f08947 */ /* 0x004fea000383ffff */
[----:B------:R-:W-:Y:S05]  /*8730*/  BRA `(.L_x_151) ;  /* 0xffffffb800207947 */ /* 0x000fea000383ffff */
.L_x_79:
[----:B------:R-:W-:-:S07]  /*8740*/  MOV R0, UR5 ;  /* 0x0000000500007c02 */ /* 0x000fce0008000f00 */
.L_x_152:
[----:B-1----:R1:W2:Y:S02]  /*8750*/  SYNCS.PHASECHK.TRANS64.TRYWAIT P0, [R0+URZ], R3 ;  /* 0x00000003000075a7 */ /* 0x0022a400080011ff */
[----:B--2---:R-:W-:Y:S05]  /*8760*/  @!P0 NANOSLEEP.SYNCS 0x989680 ;  /* 0x009896800000895d */ /* 0x004fea0003900000 */
[----:B------:R-:W2:Y:S02]  /*8770*/  @!P0 SYNCS.PHASECHK.TRANS64 P0, [R0+URZ], R3 ;  /* 0x00000003000085a7 */ /* 0x000ea400080010ff */
[----:B--2---:R-:W-:Y:S05]  /*8780*/  @!P0 BRA `(.L_x_152) ;  /* 0xfffffffc00f08947 */ /* 0x004fea000383ffff */
[----:B------:R-:W-:Y:S05]  /*8790*/  BRA `(.L_x_153) ;  /* 0xffffffb8002c7947 */ /* 0x000fea000383ffff */
.L_x_82:
[----:B------:R-:W-:-:S07]  /*87a0*/  MOV R0, UR26 ;  /* 0x0000001a00007c02 */ /* 0x000fce0008000f00 */
.L_x_154:
[----:B-1----:R1:W2:Y:S02]  /*87b0*/  SYNCS.PHASECHK.TRANS64.TRYWAIT P1, [R0+URZ+0x100], R3 ;  /* 0x00010003000075a7 */ /* 0x0022a400080211ff */
[----:B--2---:R-:W-:Y:S05]  /*87c0*/  @!P1 NANOSLEEP.SYNCS 0x989680 ;  /* 0x009896800000995d */ /* 0x004fea0003900000 */
[----:B------:R-:W2:Y:S02]  /*87d0*/  @!P1 SYNCS.PHASECHK.TRANS64 P1, [R0+URZ+0x100], R3 ;  /* 0x00010003000095a7 */ /* 0x000ea400080210ff */
[----:B--2---:R-:W-:Y:S05]  /*87e0*/  @!P1 BRA `(.L_x_154) ;  /* 0xfffffffc00f09947 */ /* 0x004fea000383ffff */
[----:B------:R-:W-:Y:S05]  /*87f0*/  BRA `(.L_x_155) ;  /* 0xffffffb800787947 */ /* 0x000fea000383ffff */
.L_x_87:
[----:B--2---:R2:W3:Y:S02]  /*8800*/  SYNCS.PHASECHK.TRANS64.TRYWAIT P0, [R12+URZ+0x80], R9 ;  /* 0x000080090c0075a7 */ /* 0x0044e400080011ff */
[----:B---3--:R-:W-:Y:S05]  /*8810*/  @!P0 NANOSLEEP.SYNCS 0x989680 ;  /* 0x009896800000895d */ /* 0x008fea0003900000 */
[----:B------:R-:W3:Y:S02]  /*8820*/  @!P0 SYNCS.PHASECHK.TRANS64 P0, [R12+URZ+0x80], R9 ;  /* 0x000080090c0085a7 */ /* 0x000ee400080010ff */
[----:B---3--:R-:W-:Y:S05]  /*8830*/  @!P0 BRA `(.L_x_87) ;  /* 0xfffffffc00f08947 */ /* 0x008fea000383ffff */
[----:B------:R-:W-:Y:S05]  /*8840*/  BRA `(.L_x_156) ;  /* 0xffffffbc00987947 */ /* 0x000fea000383ffff */
.L_x_90:
[----:B------:R-:W-:Y:S07]  /*8850*/  MOV R0, UR21 ;  /* 0x0000001500007c02 */ /* 0x000fee0008000f00 */
.L_x_157:
[----:B--2---:R2:W3:Y:S02]  /*8860*/  SYNCS.PHASECHK.TRANS64.TRYWAIT P2, [R0+URZ+0x78], R11 ;  /* 0x0000780b000075a7 */ /* 0x0044e400080411ff */
[----:B---3--:R-:W-:Y:S05]  /*8870*/  @!P2 NANOSLEEP.SYNCS 0x989680 ;  /* 0x009896800000a95d */ /* 0x008fea0003900000 */
[----:B------:R-:W3:Y:S02]  /*8880*/  @!P2 SYNCS.PHASECHK.TRANS64 P2, [R0+URZ+0x78], R11 ;  /* 0x0000780b0000a5a7 */ /* 0x000ee400080410ff */
[----:B---3--:R-:W-:Y:S05]  /*8890*/  @!P2 BRA `(.L_x_157) ;  /* 0xfffffffc00f0a947 */ /* 0x008fea000383ffff */
[----:B------:R-:W-:Y:S05]  /*88a0*/  BRA `(.L_x_89) ;  /* 0xffffffc400007947 */ /* 0x000fea000383ffff */
.L_x_93:
[----:B--2---:R-:W-:Y:S07]  /*88b0*/  MOV R0, UR21 ;  /* 0x0000001500007c02 */ /* 0x004fee0008000f00 */
.L_x_158:
[----:B--2---:R2:W3:Y:S02]  /*88c0*/  SYNCS.PHASECHK.TRANS64.TRYWAIT P0, [R0+URZ+0x60], R9 ;  /* 0x00006009000075a7 */ /* 0x0044e400080011ff */
[----:B---3--:R-:W-:Y:S05]  /*88d0*/  @!P0 NANOSLEEP.SYNCS 0x989680 ;  /* 0x009896800000895d */ /* 0x008fea0003900000 */
[----:B------:R-:W3:Y:S02]  /*88e0*/  @!P0 SYNCS.PHASECHK.TRANS64 P0, [R0+URZ+0x60], R9 ;  /* 0x00006009000085a7 */ /* 0x000ee400080010ff */
[----:B---3--:R-:W-:Y:S05]  /*88f0*/  @!P0 BRA `(.L_x_158) ;  /* 0xfffffffc00f08947 */ /* 0x008fea000383ffff */
[----:B------:R-:W-:Y:S05]  /*8900*/  BRA `(.L_x_159) ;  /* 0xffffffc4005c7947 */ /* 0x000fea000383ffff */
.L_x_94:
[----:B------:R-:W-:Y:S07]  /*8910*/  MOV R0, UR21 ;  /* 0x0000001500007c02 */ /* 0x000fee0008000f00 */
.L_x_160:
[----:B--2---:R2:W3:Y:S02]  /*8920*/  SYNCS.PHASECHK.TRANS64.TRYWAIT P0, [R0+URZ+0x68], R9 ;  /* 0x00006809000075a7 */ /* 0x0044e400080011ff */
[----:B---3--:R-:W-:Y:S05]  /*8930*/  @!P0 NANOSLEEP.SYNCS 0x989680 ;  /* 0x009896800000895d */ /* 0x008fea0003900000 */
[----:B------:R-:W3:Y:S02]  /*8940*/  @!P0 SYNCS.PHASECHK.TRANS64 P0, [R0+URZ+0x68], R9 ;  /* 0x00006809000085a7 */ /* 0x000ee400080010ff */
[----:B---3--:R-:W-:Y:S05]  /*8950*/  @!P0 BRA `(.L_x_160) ;  /* 0xfffffffc00f08947 */ /* 0x008fea000383ffff */
[----:B------:R-:W-:Y:S05]  /*8960*/  BRA `(.L_x_161) ;  /* 0xffffffc400b47947 */ /* 0x000fea000383ffff */
.L_x_96:
[----:B------:R-:W-:-:S07]  /*8970*/  MOV R0, UR21 ;  /* 0x0000001500007c02 */ /* 0x000fce0008000f00 */
.L_x_162:
[----:B--2---:R2:W4:Y:S02]  /*8980*/  SYNCS.PHASECHK.TRANS64.TRYWAIT P0, [R0+URZ+0x60], R3 ;  /* 0x00006003000075a7 */ /* 0x00452400080011ff */
[----:B----4-:R-:W-:Y:S05]  /*8990*/  @!P0 NANOSLEEP.SYNCS 0x989680 ;  /* 0x009896800000895d */ /* 0x010fea0003900000 */
[----:B------:R-:W4:Y:S02]  /*89a0*/  @!P0 SYNCS.PHASECHK.TRANS64 P0, [R0+URZ+0x60], R3 ;  /* 0x00006003000085a7 */ /* 0x000f2400080010ff */
[----:B----4-:R-:W-:Y:S05]  /*89b0*/  @!P0 BRA `(.L_x_162) ;  /* 0xfffffffc00f08947 */ /* 0x010fea000383ffff */
[----:B------:R-:W-:Y:S05]  /*89c0*/  BRA `(.L_x_163) ;  /* 0xffffffc800407947 */ /* 0x000fea000383ffff */
.L_x_98:
[----:B-1----:R1:W2:Y:S02]  /*89d0*/  SYNCS.PHASECHK.TRANS64.TRYWAIT P0, [R3+URZ+0x80], R0 ;  /* 0x00008000030075a7 */ /* 0x0022a400080011ff */
[----:B--2---:R-:W-:Y:S05]  /*89e0*/  @!P0 NANOSLEEP.SYNCS 0x989680 ;  /* 0x009896800000895d */ /* 0x004fea0003900000 */
[----:B------:R-:W2:Y:S02]  /*89f0*/  @!P0 SYNCS.PHASECHK.TRANS64 P0, [R3+URZ+0x80], R0 ;  /* 0x00008000030085a7 */ /* 0x000ea400080010ff */
[----:B--2---:R-:W-:Y:S05]  /*8a00*/  @!P0 BRA `(.L_x_98) ;  /* 0xfffffffc00f08947 */ /* 0x004fea000383ffff */
[----:B------:R-:W-:Y:S05]  /*8a10*/  BRA `(.L_x_164) ;  /* 0xffffffc800fc7947 */ /* 0x000fea000383ffff */
.L_x_109:
[----:B-1----:R1:W2:Y:S02]  /*8a20*/  SYNCS.PHASECHK.TRANS64.TRYWAIT P1, [R3+URZ+0x50], R0 ;  /* 0x00005000030075a7 */ /* 0x0022a400080211ff */
[----:B--2---:R-:W-:Y:S05]  /*8a30*/  @!P1 NANOSLEEP.SYNCS 0x989680 ;  /* 0x009896800000995d */ /* 0x004fea0003900000 */
[----:B------:R-:W2:Y:S02]  /*8a40*/  @!P1 SYNCS.PHASECHK.TRANS64 P1, [R3+URZ+0x50], R0 ;  /* 0x00005000030095a7 */ /* 0x000ea400080210ff */
[----:B--2---:R-:W-:Y:S05]  /*8a50*/  @!P1 BRA `(.L_x_109) ;  /* 0xfffffffc00f09947 */ /* 0x004fea000383ffff */
[----:B------:R-:W-:Y:S05]  /*8a60*/  BRA `(.L_x_108) ;  /* 0xffffffd800687947 */ /* 0x000fea000383ffff */
.L_x_111:
[----:B-1----:R1:W4:Y:S02]  /*8a70*/  SYNCS.PHASECHK.TRANS64.TRYWAIT P0, [R90+URZ+0xa0], R5 ;  /* 0x0000a0055a0075a7 */ /* 0x00232400080011ff */
[----:B----4-:R-:W-:Y:S05]  /*8a80*/  @!P0 NANOSLEEP.SYNCS 0x989680 ;  /* 0x009896800000895d */ /* 0x010fea0003900000 */
[----:B------:R-:W4:Y:S02]  /*8a90*/  @!P0 SYNCS.PHASECHK.TRANS64 P0, [R90+URZ+0xa0], R5 ;  /* 0x0000a0055a0085a7 */ /* 0x000f2400080010ff */
[----:B----4-:R-:W-:Y:S05]  /*8aa0*/  @!P0 BRA `(.L_x_111) ;  /* 0xfffffffc00f08947 */ /* 0x010fea000383ffff */
[----:B------:R-:W-:Y:S05]  /*8ab0*/  BRA `(.L_x_110) ;  /* 0xffffffd800bc7947 */ /* 0x000fea000383ffff */
.L_x_119:
[----:B--2---:R2:W3:Y:S02]  /*8ac0*/  SYNCS.PHASECHK.TRANS64.TRYWAIT P0, [R109+URZ+0x50], R2 ;  /* 0x000050026d0075a7 */ /* 0x0044e400080011ff */
[----:B---3--:R-:W-:Y:S05]  /*8ad0*/  @!P0 NANOSLEEP.SYNCS 0x989680 ;  /* 0x009896800000895d */ /* 0x008fea0003900000 */
[----:B------:R-:W3:Y:S02]  /*8ae0*/  @!P0 SYNCS.PHASECHK.TRANS64 P0, [R109+URZ+0x50], R2 ;  /* 0x000050026d0085a7 */ /* 0x000ee400080010ff */
[----:B---3--:R-:W-:Y:S05]  /*8af0*/  @!P0 BRA `(.L_x_119) ;  /* 0xfffffffc00f08947 */ /* 0x008fea000383ffff */
[----:B------:R-:W-:Y:S05]  /*8b00*/  BRA `(.L_x_118) ;  /* 0xffffffe400c47947 */ /* 0x000fea000383ffff */
        .weak           $__internal_0_$__cuda_sm10x_tcgen05_guardrail_trap_col_being_dealloced_not_returned_by_alloc
        .type           $__internal_0_$__cuda_sm10x_tcgen05_guardrail_trap_col_being_dealloced_not_returned_by_alloc,@function
        .size           $__internal_0_$__cuda_sm10x_tcgen05_guardrail_trap_col_being_dealloced_not_returned_by_alloc,($__internal_1_$__cuda_sm10x_tcgen05_guardrail_trap_phase_invalid_during_alloc - $__internal_0_$__cuda_sm10x_tcgen05_guardrail_trap_col_being_dealloced_not_returned_by_alloc)
$__internal_0_$__cuda_sm10x_tcgen05_guardrail_trap_col_being_dealloced_not_returned_by_alloc:
[----:B------:R-:W-:Y:S05]  /*8b10*/  BPT.TRAP 0x1 ;  /* 0x000000040000795c */ /* 0x000fea0000300000 */
[----:B------:R-:W-:-:S04]  /*8b20*/  HFMA2 R3, -RZ, RZ, 0, 0 ;  /* 0x00000000ff037431 */ /* 0x000fc800000001ff */
[----:B------:R-:W-:Y:S05]  /*8b30*/  RET.REL.NODEC R2 `(_ZN7cutlass13device_kernelINS_4gemm6kernel13GemmUniversalIN4cute5tupleIJiiiiEEENS1_10collective13CollectiveMmaINS1_35MainloopSm100TmaUmmaWarpSpecializedILi5ELi2ELi4ENS5_IJNS4_1CILi2EEESB_NSA_ILi1EEEEEEEENS5_IJNSA_ILi128EEESF_SF_EEENS_12float_e5m2_tENS5_IJlSC_lEEESH_SI_NS4_8TiledMMAINS4_8MMA_AtomIJNS4_10MMA_TraitsINS4_25SM100_MMA_F8F6F4_2x1SM_SSEJSH_SH_fSF_SF_NS4_17integral_constantINS4_4UMMA5MajorELSP_0EEESQ_NSN_INSO_7ScaleInELSR_0EEESS_EEEEEENS4_6LayoutINS5_IJSC_SC_SC_EEENS5_IJNSA_ILi0EEESX_SX_EEEEENS5_IJNS4_10UnderscoreES10_S10_EEEEENS4_28SM100_TMA_2SM_LOAD_MULTICASTENS4_14ComposedLayoutINS4_7SwizzleILi3ELi4ELi3EEENS4_18smem_ptr_flag_bitsILi8EEENSV_INS5_IJNSA_ILi8EEESF_EEENS5_IJSF_SC_EEEEEEEvNS4_8identityENS4_18SM100_TMA_2SM_LOADES1D_vS1E_EENS_8epilogue10collective18CollectiveEpilogueINS1H_23Sm100TmaWarpSpecializedILi2ELi2ELi32ELb0ELb0EEEJNS5_IJNSA_ILi64EEESF_SF_EEENS5_IJNSV_IS1M_SC_EENSV_INS5_IJNSA_ILi32EEESB_EEENS5_IJSC_S1M_EEEEEEEESH_SI_SH_SI_NS1H_6fusion15FusionCallbacksIS1L_NS1U_17LinearCombinationISH_fSH_fLNS_15FloatRoundStyleE2EEES1N_S1T_JEEENS4_5SM1004TMEM4LOAD26SM100_TMEM_LOAD_32dp32b32xENS4_13SM90_TMA_LOADENS14_INS15_ILi1ELi4ELi3EEES18_NSV_INS5_IJS19_S1P_EEENS5_IJS1P_SC_EEEEEEENS4_39AutoVectorizingCopyWithAssumedAlignmentILi128EEENS4_14SM90_TMA_STOREES29_S2B_S2B_EEEvvEEEEvNT_6ParamsE) ;  /* 0xffffff7402307950 */ /* 0x000fea0003c3ffff */
        .weak           $__internal_1_$__cuda_sm10x_tcgen05_guardrail_trap_phase_invalid_during_alloc
        .type           $__internal_1_$__cuda_sm10x_tcgen05_guardrail_trap_phase_invalid_during_alloc,@function
        .size           $__internal_1_$__cuda_sm10x_tcgen05_guardrail_trap_phase_invalid_during_alloc,($__internal_2_$__cuda_sm10x_tcgen05_guardrail_trap_unallocated_columns_being_dealloced - $__internal_1_$__cuda_sm10x_tcgen05_guardrail_trap_phase_invalid_during_alloc)
$__internal_1_$__cuda_sm10x_tcgen05_guardrail_trap_phase_invalid_during_alloc:
[----:B------:R-:W-:Y:S05]  /*8b40*/  BPT.TRAP 0x1 ;  /* 0x000000040000795c */ /* 0x000fea0000300000 */
[----:B------:R-:W-:-:S04]  /*8b50*/  MOV R5, 0x0 ;  /* 0x0000000000057802 */ /* 0x000fc80000000f00 */
[----:B------:R-:W-:Y:S05]  /*8b60*/  RET.REL.NODEC R4 `(_ZN7cutlass13device_kernelINS_4gemm6kernel13GemmUniversalIN4cute5tupleIJiiiiEEENS1_10collective13CollectiveMmaINS1_35MainloopSm100TmaUmmaWarpSpecializedILi5ELi2ELi4ENS5_IJNS4_1CILi2EEESB_NSA_ILi1EEEEEEEENS5_IJNSA_ILi128EEESF_SF_EEENS_12float_e5m2_tENS5_IJlSC_lEEESH_SI_NS4_8TiledMMAINS4_8MMA_AtomIJNS4_10MMA_TraitsINS4_25SM100_MMA_F8F6F4_2x1SM_SSEJSH_SH_fSF_SF_NS4_17integral_constantINS4_4UMMA5MajorELSP_0EEESQ_NSN_INSO_7ScaleInELSR_0EEESS_EEEEEENS4_6LayoutINS5_IJSC_SC_SC_EEENS5_IJNSA_ILi0EEESX_SX_EEEEENS5_IJNS4_10UnderscoreES10_S10_EEEEENS4_28SM100_TMA_2SM_LOAD_MULTICASTENS4_14ComposedLayoutINS4_7SwizzleILi3ELi4ELi3EEENS4_18smem_ptr_flag_bitsILi8EEENSV_INS5_IJNSA_ILi8EEESF_EEENS5_IJSF_SC_EEEEEEEvNS4_8identityENS4_18SM100_TMA_2SM_LOADES1D_vS1E_EENS_8epilogue10collective18CollectiveEpilogueINS1H_23Sm100TmaWarpSpecializedILi2ELi2ELi32ELb0ELb0EEEJNS5_IJNSA_ILi64EEESF_SF_EEENS5_IJNSV_IS1M_SC_EENSV_INS5_IJNSA_ILi32EEESB_EEENS5_IJSC_S1M_EEEEEEEESH_SI_SH_SI_NS1H_6fusion15FusionCallbacksIS1L_NS1U_17LinearCombinationISH_fSH_fLNS_15FloatRoundStyleE2EEES1N_S1T_JEEENS4_5SM1004TMEM4LOAD26SM100_TMEM_LOAD_32dp32b32xENS4_13SM90_TMA_LOADENS14_INS15_ILi1ELi4ELi3EEES18_NSV_INS5_IJS19_S1P_EEENS5_IJS1P_SC_EEEEEEENS4_39AutoVectorizingCopyWithAssumedAlignmentILi128EEENS4_14SM90_TMA_STOREES29_S2B_S2B_EEEvvEEEEvNT_6ParamsE) ;  /* 0xffffff7404247950 */ /* 0x000fea0003c3ffff */
        .weak           $__internal_2_$__cuda_sm10x_tcgen05_guardrail_trap_unallocated_columns_being_dealloced
        .type           $__internal_2_$__cuda_sm10x_tcgen05_guardrail_trap_unallocated_columns_being_dealloced,@function
        .size           $__internal_2_$__cuda_sm10x_tcgen05_guardrail_trap_unallocated_columns_being_dealloced,(.L_x_166 - $__internal_2_$__cuda_sm10x_tcgen05_guardrail_trap_unallocated_columns_being_dealloced)
$__internal_2_$__cuda_sm10x_tcgen05_guardrail_trap_unallocated_columns_being_dealloced:
[----:B------:R-:W-:Y:S05]  /*8b70*/  BPT.TRAP 0x1 ;  /* 0x000000040000795c */ /* 0x000fea0000300000 */
[----:B------:R-:W-:-:S04]  /*8b80*/  HFMA2 R3, -RZ, RZ, 0, 0 ;  /* 0x00000000ff037431 */ /* 0x000fc800000001ff */
[----:B------:R-:W-:Y:S05]  /*8b90*/  RET.REL.NODEC R2 `(_ZN7cutlass13device_kernelINS_4gemm6kernel13GemmUniversalIN4cute5tupleIJiiiiEEENS1_10collective13CollectiveMmaINS1_35MainloopSm100TmaUmmaWarpSpecializedILi5ELi2ELi4ENS5_IJNS4_1CILi2EEESB_NSA_ILi1EEEEEEEENS5_IJNSA_ILi128EEESF_SF_EEENS_12float_e5m2_tENS5_IJlSC_lEEESH_SI_NS4_8TiledMMAINS4_8MMA_AtomIJNS4_10MMA_TraitsINS4_25SM100_MMA_F8F6F4_2x1SM_SSEJSH_SH_fSF_SF_NS4_17integral_constantINS4_4UMMA5MajorELSP_0EEESQ_NSN_INSO_7ScaleInELSR_0EEESS_EEEEEENS4_6LayoutINS5_IJSC_SC_SC_EEENS5_IJNSA_ILi0EEESX_SX_EEEEENS5_IJNS4_10UnderscoreES10_S10_EEEEENS4_28SM100_TMA_2SM_LOAD_MULTICASTENS4_14ComposedLayoutINS4_7SwizzleILi3ELi4ELi3EEENS4_18smem_ptr_flag_bitsILi8EEENSV_INS5_IJNSA_ILi8EEESF_EEENS5_IJSF_SC_EEEEEEEvNS4_8identityENS4_18SM100_TMA_2SM_LOADES1D_vS1E_EENS_8epilogue10collective18CollectiveEpilogueINS1H_23Sm100TmaWarpSpecializedILi2ELi2ELi32ELb0ELb0EEEJNS5_IJNSA_ILi64EEESF_SF_EEENS5_IJNSV_IS1M_SC_EENSV_INS5_IJNSA_ILi32EEESB_EEENS5_IJSC_S1M_EEEEEEEESH_SI_SH_SI_NS1H_6fusion15FusionCallbacksIS1L_NS1U_17LinearCombinationISH_fSH_fLNS_15FloatRoundStyleE2EEES1N_S1T_JEEENS4_5SM1004TMEM4LOAD26SM100_TMEM_LOAD_32dp32b32xENS4_13SM90_TMA_LOADENS14_INS15_ILi1ELi4ELi3EEES18_NSV_INS5_IJS19_S1P_EEENS5_IJS1P_SC_EEEEEEENS4_39AutoVectorizingCopyWithAssumedAlignmentILi128EEENS4_14SM90_TMA_STOREES29_S2B_S2B_EEEvvEEEEvNT_6ParamsE) ;  /* 0xffffff7402187950 */ /* 0x000fea0003c3ffff */
.L_x_165:
[----:B------:R-:W-:-:S00]  /*8ba0*/  BRA `(.L_x_165) ;  /* 0xfffffffc00fc7947 */ /* 0x000fc0000383ffff */
[----:B------:R-:W-:-:S00]  /*8bb0*/  NOP ;  /* 0x0000000000007918 */ /* 0x000fc00000000000 */
        /* <DEDUP_REMOVED lines=12> */
.L_x_166:


//--------------------- .nv.global.init           --------------------------
	.section	.nv.global.init,"aw",@progbits
.nv.global.init:
	.type		$str$27,@object
	.size		$str$27,($str$28 - $str$27)
$str$27:
        /*0000*/ 	.byte	0x28, 0x61, 0x64, 0x64, 0x72, 0x65, 0x73, 0x73, 0x20, 0x26, 0x20, 0x6d, 0x61, 0x73, 0x6b, 0x29
        /*0010*/ 	.byte	0x20, 0x3d, 0x3d, 0x20, 0x30, 0x00
	.type		$str$28,@object
	.size		$str$28,($str$26 - $str$28)
$str$28:
        /*0016*/ 	.byte	0x2f, 0x74, 0x6d, 0x70, 0x2f, 0x63, 0x75, 0x74, 0x6c, 0x61, 0x73, 0x73, 0x5f, 0x73, 0x77, 0x65
        /*0026*/ 	.byte	0x65, 0x70, 0x5f, 0x73, 0x72, 0x63, 0x2f, 0x69, 0x6e, 0x63, 0x6c, 0x75, 0x64, 0x65, 0x2f, 0x63
        /*0036*/ 	.byte	0x75, 0x74, 0x65, 0x2f, 0x70, 0x6f, 0x69, 0x6e, 0x74, 0x65, 0x72, 0x5f, 0x66, 0x6c, 0x61, 0x67
        /*0046*/ 	.byte	0x67, 0x65, 0x64, 0x2e, 0x68, 0x70, 0x70, 0x00
	.type		$str$26,@object
	.size		$str$26,($str$25 - $str$26)
$str$26:
        /*004e*/ 	.byte	0x2f, 0x74, 0x6d, 0x70, 0x2f, 0x63, 0x75, 0x74, 0x6c, 0x61, 0x73, 0x73, 0x5f, 0x73, 0x77, 0x65
        /*005e*/ 	.byte	0x65, 0x70, 0x5f, 0x73, 0x72, 0x63, 0x2f, 0x69, 0x6e, 0x63, 0x6c, 0x75, 0x64, 0x65, 0x2f, 0x63
        /*006e*/ 	.byte	0x75, 0x74, 0x65, 0x2f, 0x61, 0x74, 0x6f, 0x6d, 0x2f, 0x63, 0x6f, 0x70, 0x79, 0x5f, 0x74, 0x72
        /*007e*/ 	.byte	0x61, 0x69, 0x74, 0x73, 0x5f, 0x73, 0x6d, 0x31, 0x30, 0x30, 0x2e, 0x68, 0x70, 0x70, 0x00
	.type		$str$25,@object
	.size		$str$25,(__unnamed_1 - $str$25)
$str$25:
        /*008d*/ 	.byte	0x28, 0x28, 0x75, 0x69, 0x6e, 0x74, 0x33, 0x32, 0x5f, 0x74, 0x28, 0x74, 0x68, 0x72, 0x65, 0x61
        /*009d*/ 	.byte	0x64, 0x49, 0x64, 0x78, 0x2e, 0x78, 0x29, 0x20, 0x2f, 0x20, 0x33, 0x32, 0x29, 0x20, 0x25, 0x20
        /*00ad*/ 	.byte	0x34, 0x29, 0x20, 0x3d, 0x3d, 0x20, 0x28, 0x28, 0x28, 0x74, 0x6d, 0x65, 0x6d, 0x5f, 0x61, 0x64
        /*00bd*/ 	.byte	0x64, 0x72, 0x20, 0x3e, 0x3e, 0x20, 0x31, 0x36, 0x29, 0x20, 0x2f, 0x20, 0x33, 0x32, 0x29, 0x20
        /*00cd*/ 	.byte	0x25, 0x20, 0x34, 0x29, 0x00
	.type		__unnamed_1,@object
	.size		__unnamed_1,(__unnamed_2 - __unnamed_1)
__unnamed_1:
        /*00d2*/ 	.byte	0x61, 0x75, 0x74, 0x6f, 0x20, 0x63, 0x75, 0x74, 0x65, 0x3a, 0x3a, 0x61, 0x73, 0x5f, 0x70, 0x6f
        /* <DEDUP_REMOVED lines=24> */
        /*0262*/ 	.byte	0x3a, 0x3a, 0x43, 0x3c, 0x34, 0x30, 0x39, 0x36, 0x3e, 0x3e, 0x3e, 0x3e, 0x5d, 0x00
	.type		__unnamed_2,@object
	.size		__unnamed_2,(.L_2 - __unnamed_2)
__unnamed_2:
        /* <DEDUP_REMOVED lines=40> */
        /*04f0*/ 	.byte	0x74, 0x65, 0x3a, 0x3a, 0x43, 0x3c, 0x30, 0x3e, 0x3e, 0x3e, 0x3e, 0x5d, 0x00
.L_2:


//--------------------- .nv.shared._ZN7cutlass13device_kernelINS_4gemm6kernel13GemmUniversalIN4cute5tupleIJiiiiEEENS1_10collective13CollectiveMmaINS1_35MainloopSm100TmaUmmaWarpSpecializedILi5ELi2ELi4ENS5_IJNS4_1CILi2EEESB_NSA_ILi1EEEEEEEENS5_IJNSA_ILi128EEESF_SF_EEENS_12float_e5m2_tENS5_IJlSC_lEEESH_SI_NS4_8TiledMMAINS4_8MMA_AtomIJNS4_10MMA_TraitsINS4_25SM100_MMA_F8F6F4_2x1SM_SSEJSH_SH_fSF_SF_NS4_17integral_constantINS4_4UMMA5MajorELSP_0EEESQ_NSN_INSO_7ScaleInELSR_0EEESS_EEEEEENS4_6LayoutINS5_IJSC_SC_SC_EEENS5_IJNSA_ILi0EEESX_SX_EEEEENS5_IJNS4_10UnderscoreES10_S10_EEEEENS4_28SM100_TMA_2SM_LOAD_MULTICASTENS4_14ComposedLayoutINS4_7SwizzleILi3ELi4ELi3EEENS4_18smem_ptr_flag_bitsILi8EEENSV_INS5_IJNSA_ILi8EEESF_EEENS5_IJSF_SC_EEEEEEEvNS4_8identityENS4_18SM100_TMA_2SM_LOADES1D_vS1E_EENS_8epilogue10collective18CollectiveEpilogueINS1H_23Sm100TmaWarpSpecializedILi2ELi2ELi32ELb0ELb0EEEJNS5_IJNSA_ILi64EEESF_SF_EEENS5_IJNSV_IS1M_SC_EENSV_INS5_IJNSA_ILi32EEESB_EEENS5_IJSC_S1M_EEEEEEEESH_SI_SH_SI_NS1H_6fusion15FusionCallbacksIS1L_NS1U_17LinearCombinationISH_fSH_fLNS_15FloatRoundStyleE2EEES1N_S1T_JEEENS4_5SM1004TMEM4LOAD26SM100_TMEM_LOAD_32dp32b32xENS4_13SM90_TMA_LOADENS14_INS15_ILi1ELi4ELi3EEES18_NSV_INS5_IJS19_S1P_EEENS5_IJS1P_SC_EEEEEEENS4_39AutoVectorizingCopyWithAssumedAlignmentILi128EEENS4_14SM90_TMA_STOREES29_S2B_S2B_EEEvvEEEEvNT_6ParamsE --------------------------
	.section	.nv.shared._ZN7cutlass13device_kernelINS_4gemm6kernel13GemmUniversalIN4cute5tupleIJiiiiEEENS1_10collective13CollectiveMmaINS1_35MainloopSm100TmaUmmaWarpSpecializedILi5ELi2ELi4ENS5_IJNS4_1CILi2EEESB_NSA_ILi1EEEEEEEENS5_IJNSA_ILi128EEESF_SF_EEENS_12float_e5m2_tENS5_IJlSC_lEEESH_SI_NS4_8TiledMMAINS4_8MMA_AtomIJNS4_10MMA_TraitsINS4_25SM100_MMA_F8F6F4_2x1SM_SSEJSH_SH_fSF_SF_NS4_17integral_constantINS4_4UMMA5MajorELSP_0EEESQ_NSN_INSO_7ScaleInELSR_0EEESS_EEEEEENS4_6LayoutINS5_IJSC_SC_SC_EEENS5_IJNSA_ILi0EEESX_SX_EEEEENS5_IJNS4_10UnderscoreES10_S10_EEEEENS4_28SM100_TMA_2SM_LOAD_MULTICASTENS4_14ComposedLayoutINS4_7SwizzleILi3ELi4ELi3EEENS4_18smem_ptr_flag_bitsILi8EEENSV_INS5_IJNSA_ILi8EEESF_EEENS5_IJSF_SC_EEEEEEEvNS4_8identityENS4_18SM100_TMA_2SM_LOADES1D_vS1E_EENS_8epilogue10collective18CollectiveEpilogueINS1H_23Sm100TmaWarpSpecializedILi2ELi2ELi32ELb0ELb0EEEJNS5_IJNSA_ILi64EEESF_SF_EEENS5_IJNSV_IS1M_SC_EENSV_INS5_IJNSA_ILi32EEESB_EEENS5_IJSC_S1M_EEEEEEEESH_SI_SH_SI_NS1H_6fusion15FusionCallbacksIS1L_NS1U_17LinearCombinationISH_fSH_fLNS_15FloatRoundStyleE2EEES1N_S1T_JEEENS4_5SM1004TMEM4LOAD26SM100_TMEM_LOAD_32dp32b32xENS4_13SM90_TMA_LOADENS14_INS15_ILi1ELi4ELi3EEES18_NSV_INS5_IJS19_S1P_EEENS5_IJS1P_SC_EEEEEEENS4_39AutoVectorizingCopyWithAssumedAlignmentILi128EEENS4_14SM90_TMA_STOREES29_S2B_S2B_EEEvvEEEEvNT_6ParamsE,"aw",@nobits
	.sectionflags	@""
	.align	16
	.zero		1024


//--------------------- .nv.shared.reserved.0     --------------------------
	.section	.nv.shared.reserved.0,"aw",@nobits
	.weak		__nv_reservedSMEM_offset_0_alias
	.size		__nv_reservedSMEM_offset_0_alias, 0, 64
	.other		__nv_reservedSMEM_offset_0_alias,@"STO_CUDA_RESERVED_SHARED STV_DEFAULT"
__nv_reservedSMEM_offset_0_alias:
	.zero		0
.nv.shared.reserved.0:
	.zero		64
	.weak		__nv_reservedSMEM_tcgen05_partition
	.type		__nv_reservedSMEM_tcgen05_partition,@object
	.size		__nv_reservedSMEM_tcgen05_partition,(.L_0 - __nv_reservedSMEM_tcgen05_partition)
__nv_reservedSMEM_tcgen05_partition:
	.zero		32
.L_0:


//--------------------- .nv.global                --------------------------
	.section	.nv.global,"aw",@nobits
.nv.global:
	.type		_ZN40_INTERNAL_228930d4_4_k_cu_fa16964b_105074cute1_E,@object
	.size		_ZN40_INTERNAL_228930d4_4_k_cu_fa16964b_105074cute1_E,(_ZN40_INTERNAL_228930d4_4_k_cu_fa16964b_105074cuda3std3__45__cpo6cbeginE - _ZN40_INTERNAL_228930d4_4_k_cu_fa16964b_105074cute1_E)
_ZN40_INTERNAL_228930d4_4_k_cu_fa16964b_105074cute1_E:
	.zero		1
	.type		_ZN40_INTERNAL_228930d4_4_k_cu_fa16964b_105074cuda3std3__45__cpo6cbeginE,@object
	.size		_ZN40_INTERNAL_228930d4_4_k_cu_fa16964b_105074cuda3std3__45__cpo6cbeginE,(_ZN40_INTERNAL_228930d4_4_k_cu_fa16964b_105074cuda3std3__48in_placeE - _ZN40_INTERNAL_228930d4_4_k_cu_fa16964b_105074cuda3std3__45__cpo6cbeginE)
_ZN40_INTERNAL_228930d4_4_k_cu_fa16964b_105074cuda3std3__45__cpo6cbeginE:
	.zero		1
	.type		_ZN40_INTERNAL_228930d4_4_k_cu_fa16964b_105074cuda3std3__48in_placeE,@object
	.size		_ZN40_INTERNAL_228930d4_4_k_cu_fa16964b_105074cuda3std3__48in_placeE,(_ZN40_INTERNAL_228930d4_4_k_cu_fa16964b_105074cuda3std6ranges3__45__cpo9iter_moveE - _ZN40_INTERNAL_228930d4_4_k_cu_fa16964b_105074cuda3std3__48in_placeE)
_ZN40_INTERNAL_228930d4_4_k_cu_fa16964b_105074cuda3std3__48in_placeE:
	.zero		1
	.type		_ZN40_INTERNAL_228930d4_4_k_cu_fa16964b_105074cuda3std6ranges3__45__cpo9iter_moveE,@object
	.size		_ZN40_INTERNAL_228930d4_4_k_cu_fa16964b_105074cuda3std6ranges3__45__cpo9iter_moveE,(_ZN40_INTERNAL_228930d4_4_k_cu_fa16964b_105074cuda3std3__45__cpo5beginE - _ZN40_INTERNAL_228930d4_4_k_cu_fa16964b_105074cuda3std6ranges3__45__cpo9iter_moveE)
_ZN40_INTERNAL_228930d4_4_k_cu_fa16964b_105074cuda3std6ranges3__45__cpo9iter_moveE:
	.zero		1
	.type		_ZN40_INTERNAL_228930d4_4_k_cu_fa16964b_105074cuda3std3__45__cpo5beginE,@object
	.size		_ZN40_INTERNAL_228930d4_4_k_cu_fa16964b_105074cuda3std3__45__cpo5beginE,(_ZN40_INTERNAL_228930d4_4_k_cu_fa16964b_105074cuda3std3__442_GLOBAL__N__228930d4_4_k_cu_fa16964b_105076ignoreE - _ZN40_INTERNAL_228930d4_4_k_cu_fa16964b_105074cuda3std3__45__cpo5beginE)
_ZN40_INTERNAL_228930d4_4_k_cu_fa16964b_105074cuda3std3__45__cpo5beginE:
	.zero		1
	.type		_ZN40_INTERNAL_228930d4_4_k_cu_fa16964b_105074cuda3std3__442_GLOBAL__N__228930d4_4_k_cu_fa16964b_105076ignoreE,@object
	.size		_ZN40_INTERNAL_228930d4_4_k_cu_fa16964b_105074cuda3std3__442_GLOBAL__N__228930d4_4_k_cu_fa16964b_105076ignoreE,(_ZN40_INTERNAL_228930d4_4_k_cu_fa16964b_105074cute7productE - _ZN40_INTERNAL_228930d4_4_k_cu_fa16964b_105074cuda3std3__442_GLOBAL__N__228930d4_4_k_cu_fa16964b_105076ignoreE)
_ZN40_INTERNAL_228930d4_4_k_cu_fa16964b_105074cuda3std3__442_GLOBAL__N__228930d4_4_k_cu_fa16964b_105076ignoreE:
	.zero		1
	.type		_ZN40_INTERNAL_228930d4_4_k_cu_fa16964b_105074cute7productE,@object
	.size		_ZN40_INTERNAL_228930d4_4_k_cu_fa16964b_105074cute7productE,(_ZN40_INTERNAL_228930d4_4_k_cu_fa16964b_105074cuda3std3__45__cpo3endE - _ZN40_INTERNAL_228930d4_4_k_cu_fa16964b_105074cute7productE)
_ZN40_INTERNAL_228930d4_4_k_cu_fa16964b_105074cute7productE:
	.zero		1
	.type		_ZN40_INTERNAL_228930d4_4_k_cu_fa16964b_105074cuda3std3__45__cpo3endE,@object
	.size		_ZN40_INTERNAL_228930d4_4_k_cu_fa16964b_105074cuda3std3__45__cpo3endE,(_ZN40_INTERNAL_228930d4_4_k_cu_fa16964b_105074cuda3std3__419piecewise_constructE - _ZN40_INTERNAL_228930d4_4_k_cu_fa16964b_105074cuda3std3__45__cpo3endE)
_ZN40_INTERNAL_228930d4_4_k_cu_fa16964b_105074cuda3std3__45__cpo3endE:
	.zero		1
	.type		_ZN40_INTERNAL_228930d4_4_k_cu_fa16964b_105074cuda3std3__419piecewise_constructE,@object
	.size		_ZN40_INTERNAL_228930d4_4_k_cu_fa16964b_105074cuda3std3__419piecewise_constructE,(_ZN40_INTERNAL_228930d4_4_k_cu_fa16964b_105074cuda3std3__45__cpo4cendE - _ZN40_INTERNAL_228930d4_4_k_cu_fa16964b_105074cuda3std3__419piecewise_constructE)
_ZN40_INTERNAL_228930d4_4_k_cu_fa16964b_105074cuda3std3__419piecewise_constructE:
	.zero		1
	.type		_ZN40_INTERNAL_228930d4_4_k_cu_fa16964b_105074cuda3std3__45__cpo4cendE,@object
	.size		_ZN40_INTERNAL_228930d4_4_k_cu_fa16964b_105074cuda3std3__45__cpo4cendE,(_ZN40_INTERNAL_228930d4_4_k_cu_fa16964b_105074cuda3std6ranges3__45__cpo4swapE - _ZN40_INTERNAL_228930d4_4_k_cu_fa16964b_105074cuda3std3__45__cpo4cendE)
_ZN40_INTERNAL_228930d4_4_k_cu_fa16964b_105074cuda3std3__45__cpo4cendE:
	.zero		1
	.type		_ZN40_INTERNAL_228930d4_4_k_cu_fa16964b_105074cuda3std6ranges3__45__cpo4swapE,@object
	.size		_ZN40_INTERNAL_228930d4_4_k_cu_fa16964b_105074cuda3std6ranges3__45__cpo4swapE,(.L_10 - _ZN40_INTERNAL_228930d4_4_k_cu_fa16964b_105074cuda3std6ranges3__45__cpo4swapE)
_ZN40_INTERNAL_228930d4_4_k_cu_fa16964b_105074cuda3std6ranges3__45__cpo4swapE:
	.zero		1
.L_10:


//--------------------- .nv.constant0._ZN7cutlass13device_kernelINS_4gemm6kernel13GemmUniversalIN4cute5tupleIJiiiiEEENS1_10collective13CollectiveMmaINS1_35MainloopSm100TmaUmmaWarpSpecializedILi5ELi2ELi4ENS5_IJNS4_1CILi2EEESB_NSA_ILi1EEEEEEEENS5_IJNSA_ILi128EEESF_SF_EEENS_12float_e5m2_tENS5_IJlSC_lEEESH_SI_NS4_8TiledMMAINS4_8MMA_AtomIJNS4_10MMA_TraitsINS4_25SM100_MMA_F8F6F4_2x1SM_SSEJSH_SH_fSF_SF_NS4_17integral_constantINS4_4UMMA5MajorELSP_0EEESQ_NSN_INSO_7ScaleInELSR_0EEESS_EEEEEENS4_6LayoutINS5_IJSC_SC_SC_EEENS5_IJNSA_ILi0EEESX_SX_EEEEENS5_IJNS4_10UnderscoreES10_S10_EEEEENS4_28SM100_TMA_2SM_LOAD_MULTICASTENS4_14ComposedLayoutINS4_7SwizzleILi3ELi4ELi3EEENS4_18smem_ptr_flag_bitsILi8EEENSV_INS5_IJNSA_ILi8EEESF_EEENS5_IJSF_SC_EEEEEEEvNS4_8identityENS4_18SM100_TMA_2SM_LOADES1D_vS1E_EENS_8epilogue10collective18CollectiveEpilogueINS1H_23Sm100TmaWarpSpecializedILi2ELi2ELi32ELb0ELb0EEEJNS5_IJNSA_ILi64EEESF_SF_EEENS5_IJNSV_IS1M_SC_EENSV_INS5_IJNSA_ILi32EEESB_EEENS5_IJSC_S1M_EEEEEEEESH_SI_SH_SI_NS1H_6fusion15FusionCallbacksIS1L_NS1U_17LinearCombinationISH_fSH_fLNS_15FloatRoundStyleE2EEES1N_S1T_JEEENS4_5SM1004TMEM4LOAD26SM100_TMEM_LOAD_32dp32b32xENS4_13SM90_TMA_LOADENS14_INS15_ILi1ELi4ELi3EEES18_NSV_INS5_IJS19_S1P_EEENS5_IJS1P_SC_EEEEEEENS4_39AutoVectorizingCopyWithAssumedAlignmentILi128EEENS4_14SM90_TMA_STOREES29_S2B_S2B_EEEvvEEEEvNT_6ParamsE --------------------------
	.section	.nv.constant0._ZN7cutlass13device_kernelINS_4gemm6kernel13GemmUniversalIN4cute5tupleIJiiiiEEENS1_10collective13CollectiveMmaINS1_35MainloopSm100TmaUmmaWarpSpecializedILi5ELi2ELi4ENS5_IJNS4_1CILi2EEESB_NSA_ILi1EEEEEEEENS5_IJNSA_ILi128EEESF_SF_EEENS_12float_e5m2_tENS5_IJlSC_lEEESH_SI_NS4_8TiledMMAINS4_8MMA_AtomIJNS4_10MMA_TraitsINS4_25SM100_MMA_F8F6F4_2x1SM_SSEJSH_SH_fSF_SF_NS4_17integral_constantINS4_4UMMA5MajorELSP_0EEESQ_NSN_INSO_7ScaleInELSR_0EEESS_EEEEEENS4_6LayoutINS5_IJSC_SC_SC_EEENS5_IJNSA_ILi0EEESX_SX_EEEEENS5_IJNS4_10UnderscoreES10_S10_EEEEENS4_28SM100_TMA_2SM_LOAD_MULTICASTENS4_14ComposedLayoutINS4_7SwizzleILi3ELi4ELi3EEENS4_18smem_ptr_flag_bitsILi8EEENSV_INS5_IJNSA_ILi8EEESF_EEENS5_IJSF_SC_EEEEEEEvNS4_8identityENS4_18SM100_TMA_2SM_LOADES1D_vS1E_EENS_8epilogue10collective18CollectiveEpilogueINS1H_23Sm100TmaWarpSpecializedILi2ELi2ELi32ELb0ELb0EEEJNS5_IJNSA_ILi64EEESF_SF_EEENS5_IJNSV_IS1M_SC_EENSV_INS5_IJNSA_ILi32EEESB_EEENS5_IJSC_S1M_EEEEEEEESH_SI_SH_SI_NS1H_6fusion15FusionCallbacksIS1L_NS1U_17LinearCombinationISH_fSH_fLNS_15FloatRoundStyleE2EEES1N_S1T_JEEENS4_5SM1004TMEM4LOAD26SM100_TMEM_LOAD_32dp32b32xENS4_13SM90_TMA_LOADENS14_INS15_ILi1ELi4ELi3EEES18_NSV_INS5_IJS19_S1P_EEENS5_IJS1P_SC_EEEEEEENS4_39AutoVectorizingCopyWithAssumedAlignmentILi128EEENS4_14SM90_TMA_STOREES29_S2B_S2B_EEEvvEEEEvNT_6ParamsE,"a",@progbits
	.sectionflags	@""
	.align	4
.nv.constant0._ZN7cutlass13device_kernelINS_4gemm6kernel13GemmUniversalIN4cute5tupleIJiiiiEEENS1_10collective13CollectiveMmaINS1_35MainloopSm100TmaUmmaWarpSpecializedILi5ELi2ELi4ENS5_IJNS4_1CILi2EEESB_NSA_ILi1EEEEEEEENS5_IJNSA_ILi128EEESF_SF_EEENS_12float_e5m2_tENS5_IJlSC_lEEESH_SI_NS4_8TiledMMAINS4_8MMA_AtomIJNS4_10MMA_TraitsINS4_25SM100_MMA_F8F6F4_2x1SM_SSEJSH_SH_fSF_SF_NS4_17integral_constantINS4_4UMMA5MajorELSP_0EEESQ_NSN_INSO_7ScaleInELSR_0EEESS_EEEEEENS4_6LayoutINS5_IJSC_SC_SC_EEENS5_IJNSA_ILi0EEESX_SX_EEEEENS5_IJNS4_10UnderscoreES10_S10_EEEEENS4_28SM100_TMA_2SM_LOAD_MULTICASTENS4_14ComposedLayoutINS4_7SwizzleILi3ELi4ELi3EEENS4_18smem_ptr_flag_bitsILi8EEENSV_INS5_IJNSA_ILi8EEESF_EEENS5_IJSF_SC_EEEEEEEvNS4_8identityENS4_18SM100_TMA_2SM_LOADES1D_vS1E_EENS_8epilogue10collective18CollectiveEpilogueINS1H_23Sm100TmaWarpSpecializedILi2ELi2ELi32ELb0ELb0EEEJNS5_IJNSA_ILi64EEESF_SF_EEENS5_IJNSV_IS1M_SC_EENSV_INS5_IJNSA_ILi32EEESB_EEENS5_IJSC_S1M_EEEEEEEESH_SI_SH_SI_NS1H_6fusion15FusionCallbacksIS1L_NS1U_17LinearCombinationISH_fSH_fLNS_15FloatRoundStyleE2EEES1N_S1T_JEEENS4_5SM1004TMEM4LOAD26SM100_TMEM_LOAD_32dp32b32xENS4_13SM90_TMA_LOADENS14_INS15_ILi1ELi4ELi3EEES18_NSV_INS5_IJS19_S1P_EEENS5_IJS1P_SC_EEEEEEENS4_39AutoVectorizingCopyWithAssumedAlignmentILi128EEENS4_14SM90_TMA_STOREES29_S2B_S2B_EEEvvEEEEvNT_6ParamsE:
	.zero		2944


//--------------------- SYMBOLS --------------------------

	.type		.nv.reservedSmem.offset0,@object
	.size		.nv.reservedSmem.offset0,0x4
	.type		.nv.reservedSmem.cap,@object
	.size		.nv.reservedSmem.cap,0x4
	.type		__assertfail,@function
